	.target	sm_100a

	.elftype	@"ET_EXEC"


//--------------------- .note.nv.tkinfo           --------------------------
	.section	.note.nv.tkinfo,"",@"SHT_NOTE"
	.sectionflags	@"SHF_NOTE_NV_TKINFO"
	.tkinfo
        /*0018*/ 	.word	0x00000002
        /*0030*/ 	.string	""
        /*0030*/ 	.string	"ptxas"
        /*0030*/ 	.string	"Cuda compilation tools, release 13.0, V13.0.88"
        /*0030*/ 	.string	"Build cuda_13.0.r13.0/compiler.36424714_0"
        /*0030*/ 	.string	"-arch sm_100a -m 64 "



//--------------------- .note.nv.cuinfo           --------------------------
	.section	.note.nv.cuinfo,"",@"SHT_NOTE"
	.sectionflags	@"SHF_NOTE_NV_CUINFO"
        /*0018*/ 	.short	0x0002
        /*001a*/ 	.short	0x0064
        /*001c*/ 	.short	0x0082
	.zero		2


//--------------------- .nv.info                  --------------------------
	.section	.nv.info,"",@"SHT_CUDA_INFO"
	.align	4


	//----- nvinfo : EIATTR_REGCOUNT
	.align		4
        /*0000*/ 	.byte	0x04, 0x2f
        /*0002*/ 	.short	(.L_19 - .L_18)
	.align		4
.L_18:
        /*0004*/ 	.word	index@(_ZN7cutlass13device_kernelINS_4gemm6kernel13GemmUniversalIN4cute5tupleIJiiiiEEENS1_10collective13CollectiveMmaINS1_35MainloopSm100TmaUmmaWarpSpecializedILi3ELi2ELi2ENS5_IJNS4_1CILi1EEESB_SB_EEEEENS5_IJNSA_ILi128EEENSA_ILi256EEENSA_ILi64EEEEEENS_10bfloat16_tENS5_IJlSB_lEEESI_SJ_NS4_8TiledMMAINS4_8MMA_AtomIJNS4_20SM100_MMA_F16BF16_SSISI_SI_fLi128ELi256ELNS4_4UMMA5MajorE0ELSO_0ELNSN_7ScaleInE0ELSP_0EEEEEENS4_6LayoutISC_NS5_IJNSA_ILi0EEEST_ST_EEEEENS5_IJNS4_10UnderscoreESW_SW_EEEEENS4_13SM90_TMA_LOADENS4_14ComposedLayoutINS4_7SwizzleILi3ELi4ELi3EEENS4_18smem_ptr_flag_bitsILi16EEENSS_INS5_IJNSA_ILi8EEESG_EEENS5_IJSG_SB_EEEEEEEvNS4_8identityESZ_S19_vS1A_EENS_8epilogue10collective18CollectiveEpilogueINS1C_23Sm100TmaWarpSpecializedILi4ELi2ELi64ELb1ELb0EEEJSH_NS5_IJNSS_ISE_SB_EENSS_ISG_SB_EEEEESI_SJ_SI_SJ_NS1C_6fusion15FusionCallbacksIS1G_NS1K_17LinearCombinationISI_fSI_fLNS_15FloatRoundStyleE2EEESH_S1J_JEEENS4_5SM1004TMEM4LOAD26SM100_TMEM_LOAD_32dp32b64xESZ_S19_NS4_39AutoVectorizingCopyWithAssumedAlignmentILi128EEENS4_14SM90_TMA_STOREES19_S1V_S1V_EEEvvEEEEvNT_6ParamsE)
        /*0008*/ 	.word	0x000000b9


	//----- nvinfo : EIATTR_FRAME_SIZE
	.align		4
.L_19:
        /*000c*/ 	.byte	0x04, 0x11
        /*000e*/ 	.short	(.L_21 - .L_20)
	.align		4
.L_20:
        /*0010*/ 	.word	index@($__internal_2_$__cuda_sm10x_tcgen05_guardrail_trap_unallocated_columns_being_dealloced)
        /*0014*/ 	.word	0x00000000


	//----- nvinfo : EIATTR_FRAME_SIZE
	.align		4
.L_21:
        /*0018*/ 	.byte	0x04, 0x11
        /*001a*/ 	.short	(.L_23 - .L_22)
	.align		4
.L_22:
        /*001c*/ 	.word	index@($__internal_1_$__cuda_sm10x_tcgen05_guardrail_trap_phase_invalid_during_alloc)
        /*0020*/ 	.word	0x00000000


	//----- nvinfo : EIATTR_FRAME_SIZE
	.align		4
.L_23:
        /*0024*/ 	.byte	0x04, 0x11
        /*0026*/ 	.short	(.L_25 - .L_24)
	.align		4
.L_24:
        /*0028*/ 	.word	index@($__internal_0_$__cuda_sm10x_tcgen05_guardrail_trap_col_being_dealloced_not_returned_by_alloc)
        /*002c*/ 	.word	0x00000000


	//----- nvinfo : EIATTR_FRAME_SIZE
	.align		4
.L_25:
        /*0030*/ 	.byte	0x04, 0x11
        /*0032*/ 	.short	(.L_27 - .L_26)
	.align		4
.L_26:
        /*0034*/ 	.word	index@(_ZN7cutlass13device_kernelINS_4gemm6kernel13GemmUniversalIN4cute5tupleIJiiiiEEENS1_10collective13CollectiveMmaINS1_35MainloopSm100TmaUmmaWarpSpecializedILi3ELi2ELi2ENS5_IJNS4_1CILi1EEESB_SB_EEEEENS5_IJNSA_ILi128EEENSA_ILi256EEENSA_ILi64EEEEEENS_10bfloat16_tENS5_IJlSB_lEEESI_SJ_NS4_8TiledMMAINS4_8MMA_AtomIJNS4_20SM100_MMA_F16BF16_SSISI_SI_fLi128ELi256ELNS4_4UMMA5MajorE0ELSO_0ELNSN_7ScaleInE0ELSP_0EEEEEENS4_6LayoutISC_NS5_IJNSA_ILi0EEEST_ST_EEEEENS5_IJNS4_10UnderscoreESW_SW_EEEEENS4_13SM90_TMA_LOADENS4_14ComposedLayoutINS4_7SwizzleILi3ELi4ELi3EEENS4_18smem_ptr_flag_bitsILi16EEENSS_INS5_IJNSA_ILi8EEESG_EEENS5_IJSG_SB_EEEEEEEvNS4_8identityESZ_S19_vS1A_EENS_8epilogue10collective18CollectiveEpilogueINS1C_23Sm100TmaWarpSpecializedILi4ELi2ELi64ELb1ELb0EEEJSH_NS5_IJNSS_ISE_SB_EENSS_ISG_SB_EEEEESI_SJ_SI_SJ_NS1C_6fusion15FusionCallbacksIS1G_NS1K_17LinearCombinationISI_fSI_fLNS_15FloatRoundStyleE2EEESH_S1J_JEEENS4_5SM1004TMEM4LOAD26SM100_TMEM_LOAD_32dp32b64xESZ_S19_NS4_39AutoVectorizingCopyWithAssumedAlignmentILi128EEENS4_14SM90_TMA_STOREES19_S1V_S1V_EEEvvEEEEvNT_6ParamsE)
        /*0038*/ 	.word	0x00000000


	//----- nvinfo : EIATTR_MIN_STACK_SIZE
	.align		4
.L_27:
        /*003c*/ 	.byte	0x04, 0x12
        /*003e*/ 	.short	(.L_29 - .L_28)
	.align		4
.L_28:
        /*0040*/ 	.word	index@(_ZN7cutlass13device_kernelINS_4gemm6kernel13GemmUniversalIN4cute5tupleIJiiiiEEENS1_10collective13CollectiveMmaINS1_35MainloopSm100TmaUmmaWarpSpecializedILi3ELi2ELi2ENS5_IJNS4_1CILi1EEESB_SB_EEEEENS5_IJNSA_ILi128EEENSA_ILi256EEENSA_ILi64EEEEEENS_10bfloat16_tENS5_IJlSB_lEEESI_SJ_NS4_8TiledMMAINS4_8MMA_AtomIJNS4_20SM100_MMA_F16BF16_SSISI_SI_fLi128ELi256ELNS4_4UMMA5MajorE0ELSO_0ELNSN_7ScaleInE0ELSP_0EEEEEENS4_6LayoutISC_NS5_IJNSA_ILi0EEEST_ST_EEEEENS5_IJNS4_10UnderscoreESW_SW_EEEEENS4_13SM90_TMA_LOADENS4_14ComposedLayoutINS4_7SwizzleILi3ELi4ELi3EEENS4_18smem_ptr_flag_bitsILi16EEENSS_INS5_IJNSA_ILi8EEESG_EEENS5_IJSG_SB_EEEEEEEvNS4_8identityESZ_S19_vS1A_EENS_8epilogue10collective18CollectiveEpilogueINS1C_23Sm100TmaWarpSpecializedILi4ELi2ELi64ELb1ELb0EEEJSH_NS5_IJNSS_ISE_SB_EENSS_ISG_SB_EEEEESI_SJ_SI_SJ_NS1C_6fusion15FusionCallbacksIS1G_NS1K_17LinearCombinationISI_fSI_fLNS_15FloatRoundStyleE2EEESH_S1J_JEEENS4_5SM1004TMEM4LOAD26SM100_TMEM_LOAD_32dp32b64xESZ_S19_NS4_39AutoVectorizingCopyWithAssumedAlignmentILi128EEENS4_14SM90_TMA_STOREES19_S1V_S1V_EEEvvEEEEvNT_6ParamsE)
        /*0044*/ 	.word	0x00000000
.L_29:


//--------------------- .nv.compat                --------------------------
	.section	.nv.compat,"",@"SHT_CUDA_COMPAT_INFO"
	.align	4
        /*0000*/ 	.byte	0x02, 0x09, 0x01, 0x00, 0x02, 0x02, 0x02, 0x00, 0x02, 0x05, 0x05, 0x00, 0x03, 0x07, 0x01, 0x01
        /*0010*/ 	.byte	0x02, 0x03, 0x01, 0x00, 0x02, 0x06, 0x01, 0x00, 0x04, 0x0b, 0x08, 0x00, 0x09, 0x00, 0x00, 0x00
        /*0020*/ 	.byte	0x00, 0x00, 0x00, 0x00


//--------------------- .nv.info._ZN7cutlass13device_kernelINS_4gemm6kernel13GemmUniversalIN4cute5tupleIJiiiiEEENS1_10collective13CollectiveMmaINS1_35MainloopSm100TmaUmmaWarpSpecializedILi3ELi2ELi2ENS5_IJNS4_1CILi1EEESB_SB_EEEEENS5_IJNSA_ILi128EEENSA_ILi256EEENSA_ILi64EEEEEENS_10bfloat16_tENS5_IJlSB_lEEESI_SJ_NS4_8TiledMMAINS4_8MMA_AtomIJNS4_20SM100_MMA_F16BF16_SSISI_SI_fLi128ELi256ELNS4_4UMMA5MajorE0ELSO_0ELNSN_7ScaleInE0ELSP_0EEEEEENS4_6LayoutISC_NS5_IJNSA_ILi0EEEST_ST_EEEEENS5_IJNS4_10UnderscoreESW_SW_EEEEENS4_13SM90_TMA_LOADENS4_14ComposedLayoutINS4_7SwizzleILi3ELi4ELi3EEENS4_18smem_ptr_flag_bitsILi16EEENSS_INS5_IJNSA_ILi8EEESG_EEENS5_IJSG_SB_EEEEEEEvNS4_8identityESZ_S19_vS1A_EENS_8epilogue10collective18CollectiveEpilogueINS1C_23Sm100TmaWarpSpecializedILi4ELi2ELi64ELb1ELb0EEEJSH_NS5_IJNSS_ISE_SB_EENSS_ISG_SB_EEEEESI_SJ_SI_SJ_NS1C_6fusion15FusionCallbacksIS1G_NS1K_17LinearCombinationISI_fSI_fLNS_15FloatRoundStyleE2EEESH_S1J_JEEENS4_5SM1004TMEM4LOAD26SM100_TMEM_LOAD_32dp32b64xESZ_S19_NS4_39AutoVectorizingCopyWithAssumedAlignmentILi128EEENS4_14SM90_TMA_STOREES19_S1V_S1V_EEEvvEEEEvNT_6ParamsE --------------------------
	.section	.nv.info._ZN7cutlass13device_kernelINS_4gemm6kernel13GemmUniversalIN4cute5tupleIJiiiiEEENS1_10collective13CollectiveMmaINS1_35MainloopSm100TmaUmmaWarpSpecializedILi3ELi2ELi2ENS5_IJNS4_1CILi1EEESB_SB_EEEEENS5_IJNSA_ILi128EEENSA_ILi256EEENSA_ILi64EEEEEENS_10bfloat16_tENS5_IJlSB_lEEESI_SJ_NS4_8TiledMMAINS4_8MMA_AtomIJNS4_20SM100_MMA_F16BF16_SSISI_SI_fLi128ELi256ELNS4_4UMMA5MajorE0ELSO_0ELNSN_7ScaleInE0ELSP_0EEEEEENS4_6LayoutISC_NS5_IJNSA_ILi0EEEST_ST_EEEEENS5_IJNS4_10UnderscoreESW_SW_EEEEENS4_13SM90_TMA_LOADENS4_14ComposedLayoutINS4_7SwizzleILi3ELi4ELi3EEENS4_18smem_ptr_flag_bitsILi16EEENSS_INS5_IJNSA_ILi8EEESG_EEENS5_IJSG_SB_EEEEEEEvNS4_8identityESZ_S19_vS1A_EENS_8epilogue10collective18CollectiveEpilogueINS1C_23Sm100TmaWarpSpecializedILi4ELi2ELi64ELb1ELb0EEEJSH_NS5_IJNSS_ISE_SB_EENSS_ISG_SB_EEEEESI_SJ_SI_SJ_NS1C_6fusion15FusionCallbacksIS1G_NS1K_17LinearCombinationISI_fSI_fLNS_15FloatRoundStyleE2EEESH_S1J_JEEENS4_5SM1004TMEM4LOAD26SM100_TMEM_LOAD_32dp32b64xESZ_S19_NS4_39AutoVectorizingCopyWithAssumedAlignmentILi128EEENS4_14SM90_TMA_STOREES19_S1V_S1V_EEEvvEEEEvNT_6ParamsE,"",@"SHT_CUDA_INFO"
	.sectionflags	@""
	.align	4


	//----- nvinfo : EIATTR_CUDA_API_VERSION
	.align		4
        /*0000*/ 	.byte	0x04, 0x37
        /*0002*/ 	.short	(.L_31 - .L_30)
.L_30:
        /*0004*/ 	.word	0x00000082


	//----- nvinfo : EIATTR_KPARAM_INFO
	.align		4
.L_31:
        /*0008*/ 	.byte	0x04, 0x17
        /*000a*/ 	.short	(.L_33 - .L_32)
.L_32:
        /*000c*/ 	.word	0x00000000
        /*0010*/ 	.short	0x0000
        /*0012*/ 	.short	0x0000
        /*0014*/ 	.byte	0x00, 0xf0, 0x01, 0x20


	//----- nvinfo : EIATTR_AT_ENTRY_FRAGMENTS
	.align		4
.L_33:
        /*0018*/ 	.byte	0x04, 0x4f
        /*001a*/ 	.short	(.L_35 - .L_34)


	//   ....[0]....
.L_34:
        /*001c*/ 	.word	0x00000006


	//----- nvinfo : EIATTR_RESERVED_SMEM_USED
	.align		4
.L_35:
        /*0020*/ 	.byte	0x01, 0x41
	.zero		2


	//----- nvinfo : EIATTR_SPARSE_MMA_MASK
	.align		4
        /*0024*/ 	.byte	0x03, 0x50
        /*0026*/ 	.short	0x0000


	//----- nvinfo : EIATTR_TCGEN05_1CTA_USED
	.align		4
        /*0028*/ 	.byte	0x01, 0x51
	.zero		2


	//----- nvinfo : EIATTR_MAXREG_COUNT
	.align		4
        /*002c*/ 	.byte	0x03, 0x1b
        /*002e*/ 	.short	0x00ff


	//----- nvinfo : EIATTR_NUM_BARRIERS
	.align		4
        /*0030*/ 	.byte	0x02, 0x4c
        /*0032*/ 	.byte	0x07
	.zero		1


	//----- nvinfo : EIATTR_EXTERNS
	.align		4
        /*0034*/ 	.byte	0x04, 0x0f
        /*0036*/ 	.short	(.L_37 - .L_36)


	//   ....[0]....
	.align		4
.L_36:
        /*0038*/ 	.word	index@(__assertfail)


	//----- nvinfo : EIATTR_MERCURY_ISA_VERSION
	.align		4
.L_37:
        /*003c*/ 	.byte	0x03, 0x5f
        /*003e*/ 	.short	0x0101


	//----- nvinfo : EIATTR_INT_WARP_WIDE_INSTR_OFFSETS
	.align		4
        /*0040*/ 	.byte	0x04, 0x31
        /*0042*/ 	.short	(.L_39 - .L_38)


	//   ....[0]....
.L_38:
        /*0044*/ 	.word	0x00001d90


	//   ....[1]....
        /*0048*/ 	.word	0x00003630


	//   ....[2]....
        /*004c*/ 	.word	0x00003650


	//   ....[3]....
        /*0050*/ 	.word	0x00003680


	//   ....[4]....
        /*0054*/ 	.word	0x00003fc0


	//   ....[5]....
        /*0058*/ 	.word	0x00004030


	//   ....[6]....
        /*005c*/ 	.word	0x00004110


	//   ....[7]....
        /*0060*/ 	.word	0x00004190


	//   ....[8]....
        /*0064*/ 	.word	0x000042a0


	//   ....[9]....
        /*0068*/ 	.word	0x00004330


	//   ....[10]....
        /*006c*/ 	.word	0x00004510


	//   ....[11]....
        /*0070*/ 	.word	0x00004670


	//----- nvinfo : EIATTR_COOP_GROUP_MASK_REGIDS
	.align		4
.L_39:
        /*0074*/ 	.byte	0x04, 0x29
        /*0076*/ 	.short	(.L_41 - .L_40)


	//   ....[0]....
.L_40:
        /*0078*/ 	.word	0xffffffff


	//   ....[1]....
        /*007c*/ 	.word	0xffffffff


	//   ....[2]....
        /*0080*/ 	.word	0xffffffff


	//   ....[3]....
        /*0084*/ 	.word	0xffffffff


	//   ....[4]....
        /*0088*/ 	.word	0xffffffff


	//   ....[5]....
        /*008c*/ 	.word	0xffffffff


	//   ....[6]....
        /*0090*/ 	.word	0xffffffff


	//   ....[7]....
        /*0094*/ 	.word	0xffffffff


	//   ....[8]....
        /*0098*/ 	.word	0xffffffff


	//   ....[9]....
        /*009c*/ 	.word	0xffffffff


	//   ....[10]....
        /*00a0*/ 	.word	0xffffffff


	//   ....[11]....
        /*00a4*/ 	.word	0xffffffff


	//   ....[12]....
        /*00a8*/ 	.word	0xffffffff


	//----- nvinfo : EIATTR_COOP_GROUP_INSTR_OFFSETS
	.align		4
.L_41:
        /*00ac*/ 	.byte	0x04, 0x28
        /*00ae*/ 	.short	(.L_43 - .L_42)


	//   ....[0]....
.L_42:
        /*00b0*/ 	.word	0x00000090


	//   ....[1]....
        /*00b4*/ 	.word	0x000004d0


	//   ....[2]....
        /*00b8*/ 	.word	0x00000620


	//   ....[3]....
        /*00bc*/ 	.word	0x000007c0


	//   ....[4]....
        /*00c0*/ 	.word	0x000008c0


	//   ....[5]....
        /*00c4*/ 	.word	0x00000a30


	//   ....[6]....
        /*00c8*/ 	.word	0x00000b90


	//   ....[7]....
        /*00cc*/ 	.word	0x00001c70


	//   ....[8]....
        /*00d0*/ 	.word	0x000029c0


	//   ....[9]....
        /*00d4*/ 	.word	0x00002bd0


	//   ....[10]....
        /*00d8*/ 	.word	0x00002c00


	//   ....[11]....
        /*00dc*/ 	.word	0x00003510


	//   ....[12]....
        /*00e0*/ 	.word	0x00003740


	//----- nvinfo : EIATTR_VRC_CTA_INIT_COUNT
	.align		4
.L_43:
        /*00e4*/ 	.byte	0x02, 0x4a
        /*00e6*/ 	.byte	0x80
	.zero		1


	//----- nvinfo : EIATTR_SYSCALL_OFFSETS
	.align		4
        /*00e8*/ 	.byte	0x04, 0x46
        /*00ea*/ 	.short	(.L_45 - .L_44)


	//   ....[0]....
.L_44:
        /*00ec*/ 	.word	0x00005120


	//   ....[1]....
        /*00f0*/ 	.word	0x00005210


	//   ....[2]....
        /*00f4*/ 	.word	0x00005b90


	//   ....[3]....
        /*00f8*/ 	.word	0x00006fe0


	//   ....[4]....
        /*00fc*/ 	.word	0x00008400


	//   ....[5]....
        /*0100*/ 	.word	0x00009810


	//----- nvinfo : EIATTR_MBARRIER_INSTR_OFFSETS
	.align		4
.L_45:
        /*0104*/ 	.byte	0x04, 0x39
        /*0106*/ 	.short	(.L_47 - .L_46)


	//   ....[0]....
.L_46:
        /*0108*/ 	.word	0x000005b0
        /*010c*/ 	.word	0x000000ff
        /*0110*/ 	.word	0x00000000
        /*0114*/ 	.short	0x0100
        /*0116*/ 	.byte	0x05
	.zero		1


	//   ....[1]....
        /*0118*/ 	.word	0x000005c0
        /*011c*/ 	.word	0x000000ff
        /*0120*/ 	.word	0x00000018
        /*0124*/ 	.short	0x0100
        /*0126*/ 	.byte	0x05
	.zero		1


	//   ....[2]....
        /*0128*/ 	.word	0x000005d0
        /*012c*/ 	.word	0x000000ff
        /*0130*/ 	.word	0x00000008
        /*0134*/ 	.short	0x0100
        /*0136*/ 	.byte	0x05
	.zero		1


	//   ....[3]....
        /*0138*/ 	.word	0x000005e0
        /*013c*/ 	.word	0x000000ff
        /*0140*/ 	.word	0x00000020
        /*0144*/ 	.short	0x0100
        /*0146*/ 	.byte	0x05
	.zero		1


	//   ....[4]....
        /*0148*/ 	.word	0x000005f0
        /*014c*/ 	.word	0x000000ff
        /*0150*/ 	.word	0x00000010
        /*0154*/ 	.short	0x0100
        /*0156*/ 	.byte	0x05
	.zero		1


	//   ....[5]....
        /*0158*/ 	.word	0x00000600
        /*015c*/ 	.word	0x000000ff
        /*0160*/ 	.word	0x00000028
        /*0164*/ 	.short	0x0100
        /*0166*/ 	.byte	0x05
	.zero		1


	//   ....[6]....
        /*0168*/ 	.word	0x00000730
        /*016c*/ 	.word	0x000000ff
        /*0170*/ 	.word	0x00000030
        /*0174*/ 	.short	0x0100
        /*0176*/ 	.byte	0x07
	.zero		1


	//   ....[7]....
        /*0178*/ 	.word	0x00000740
        /*017c*/ 	.word	0x000000ff
        /*0180*/ 	.word	0x00000050
        /*0184*/ 	.short	0x0100
        /*0186*/ 	.byte	0x07
	.zero		1


	//   ....[8]....
        /*0188*/ 	.word	0x00000750
        /*018c*/ 	.word	0x000000ff
        /*0190*/ 	.word	0x00000038
        /*0194*/ 	.short	0x0100
        /*0196*/ 	.byte	0x07
	.zero		1


	//   ....[9]....
        /*0198*/ 	.word	0x00000760
        /*019c*/ 	.word	0x000000ff
        /*01a0*/ 	.word	0x00000058
        /*01a4*/ 	.short	0x0100
        /*01a6*/ 	.byte	0x07
	.zero		1


	//   ....[10]....
        /*01a8*/ 	.word	0x00000770
        /*01ac*/ 	.word	0x000000ff
        /*01b0*/ 	.word	0x00000040
        /*01b4*/ 	.short	0x0100
        /*01b6*/ 	.byte	0x07
	.zero		1


	//   ....[11]....
        /*01b8*/ 	.word	0x00000780
        /*01bc*/ 	.word	0x000000ff
        /*01c0*/ 	.word	0x00000060
        /*01c4*/ 	.short	0x0100
        /*01c6*/ 	.byte	0x07
	.zero		1


	//   ....[12]....
        /*01c8*/ 	.word	0x00000790
        /*01cc*/ 	.word	0x000000ff
        /*01d0*/ 	.word	0x00000048
        /*01d4*/ 	.short	0x0100
        /*01d6*/ 	.byte	0x07
	.zero		1


	//   ....[13]....
        /*01d8*/ 	.word	0x000007a0
        /*01dc*/ 	.word	0x000000ff
        /*01e0*/ 	.word	0x00000068
        /*01e4*/ 	.short	0x0100
        /*01e6*/ 	.byte	0x07
	.zero		1


	//   ....[14]....
        /*01e8*/ 	.word	0x00000890
        /*01ec*/ 	.word	0x000000ff
        /*01f0*/ 	.word	0x00000070
        /*01f4*/ 	.short	0x0100
        /*01f6*/ 	.byte	0x05
	.zero		1


	//   ....[15]....
        /*01f8*/ 	.word	0x000008a0
        /*01fc*/ 	.word	0x000000ff
        /*0200*/ 	.word	0x00000078
        /*0204*/ 	.short	0x0100
        /*0206*/ 	.byte	0x05
	.zero		1


	//   ....[16]....
        /*0208*/ 	.word	0x000009e0
        /*020c*/ 	.word	0x000000ff
        /*0210*/ 	.word	0x00000080
        /*0214*/ 	.short	0x0100
        /*0216*/ 	.byte	0x05
	.zero		1


	//   ....[17]....
        /*0218*/ 	.word	0x000009f0
        /*021c*/ 	.word	0x000000ff
        /*0220*/ 	.word	0x00000090
        /*0224*/ 	.short	0x0100
        /*0226*/ 	.byte	0x05
	.zero		1


	//   ....[18]....
        /*0228*/ 	.word	0x00000a00
        /*022c*/ 	.word	0x000000ff
        /*0230*/ 	.word	0x00000088
        /*0234*/ 	.short	0x0100
        /*0236*/ 	.byte	0x05
	.zero		1


	//   ....[19]....
        /*0238*/ 	.word	0x00000a10
        /*023c*/ 	.word	0x000000ff
        /*0240*/ 	.word	0x00000098
        /*0244*/ 	.short	0x0100
        /*0246*/ 	.byte	0x05
	.zero		1


	//   ....[20]....
        /*0248*/ 	.word	0x00000b40
        /*024c*/ 	.word	0x000000ff
        /*0250*/ 	.word	0x000000a0
        /*0254*/ 	.short	0x0100
        /*0256*/ 	.byte	0x07
	.zero		1


	//   ....[21]....
        /*0258*/ 	.word	0x00000b50
        /*025c*/ 	.word	0x000000ff
        /*0260*/ 	.word	0x000000b0
        /*0264*/ 	.short	0x0100
        /*0266*/ 	.byte	0x07
	.zero		1


	//   ....[22]....
        /*0268*/ 	.word	0x00000b60
        /*026c*/ 	.word	0x000000ff
        /*0270*/ 	.word	0x000000a8
        /*0274*/ 	.short	0x0100
        /*0276*/ 	.byte	0x07
	.zero		1


	//   ....[23]....
        /*0278*/ 	.word	0x00000b70
        /*027c*/ 	.word	0x000000ff
        /*0280*/ 	.word	0x000000b8
        /*0284*/ 	.short	0x0100
        /*0286*/ 	.byte	0x07
	.zero		1


	//   ....[24]....
        /*0288*/ 	.word	0x00000c60
        /*028c*/ 	.word	0x000000ff
        /*0290*/ 	.word	0x000000c0
        /*0294*/ 	.short	0x0100
        /*0296*/ 	.byte	0x05
	.zero		1


	//   ....[25]....
        /*0298*/ 	.word	0x00000c70
        /*029c*/ 	.word	0x000000ff
        /*02a0*/ 	.word	0x000000d0
        /*02a4*/ 	.short	0x0100
        /*02a6*/ 	.byte	0x05
	.zero		1


	//   ....[26]....
        /*02a8*/ 	.word	0x00000c80
        /*02ac*/ 	.word	0x000000ff
        /*02b0*/ 	.word	0x000000c8
        /*02b4*/ 	.short	0x0100
        /*02b6*/ 	.byte	0x05
	.zero		1


	//   ....[27]....
        /*02b8*/ 	.word	0x00000c90
        /*02bc*/ 	.word	0x000000ff
        /*02c0*/ 	.word	0x000000d8
        /*02c4*/ 	.short	0x0100
        /*02c6*/ 	.byte	0x05
	.zero		1


	//   ....[28]....
        /*02c8*/ 	.word	0x00001570
        /*02cc*/ 	.word	0x00000003
        /*02d0*/ 	.word	0x000000d0
        /*02d4*/ 	.short	0x010a
        /*02d6*/ 	.byte	0xff
	.zero		1


	//   ....[29]....
        /*02d8*/ 	.word	0x000015a0
        /*02dc*/ 	.word	0x00000003
        /*02e0*/ 	.word	0x000000c0
        /*02e4*/ 	.short	0x0101
        /*02e6*/ 	.byte	0xff
	.zero		1


	//   ....[30]....
        /*02e8*/ 	.word	0x00001670
        /*02ec*/ 	.word	0x000000ff
        /*02f0*/ 	.word	0x00000018
        /*02f4*/ 	.short	0x010a
        /*02f6*/ 	.byte	0x08
	.zero		1


	//   ....[31]....
        /*02f8*/ 	.word	0x00001710
        /*02fc*/ 	.word	0x000000ff
        /*0300*/ 	.word	0x00000018
        /*0304*/ 	.short	0x010a
        /*0306*/ 	.byte	0x21
	.zero		1


	//   ....[32]....
        /*0308*/ 	.word	0x00001860
        /*030c*/ 	.word	0x000000ff
        /*0310*/ 	.word	0x00000018
        /*0314*/ 	.short	0x010a
        /*0316*/ 	.byte	0x08
	.zero		1


	//   ....[33]....
        /*0318*/ 	.word	0x00001970
        /*031c*/ 	.word	0x000000ff
        /*0320*/ 	.word	0x00000078
        /*0324*/ 	.short	0x0101
        /*0326*/ 	.byte	0x04
	.zero		1


	//   ....[34]....
        /*0328*/ 	.word	0x00001990
        /*032c*/ 	.word	0x000000ff
        /*0330*/ 	.word	0x00000018
        /*0334*/ 	.short	0x010a
        /*0336*/ 	.byte	0x08
	.zero		1


	//   ....[35]....
        /*0338*/ 	.word	0x00001a10
        /*033c*/ 	.word	0x000000ff
        /*0340*/ 	.word	0x00000018
        /*0344*/ 	.short	0x010a
        /*0346*/ 	.byte	0x11
	.zero		1


	//   ....[36]....
        /*0348*/ 	.word	0x00001b60
        /*034c*/ 	.word	0x000000ff
        /*0350*/ 	.word	0x00000018
        /*0354*/ 	.short	0x010a
        /*0356*/ 	.byte	0x08
	.zero		1


	//   ....[37]....
        /*0358*/ 	.word	0x00001ca0
        /*035c*/ 	.word	0x00000002
        /*0360*/ 	.word	0x00000080
        /*0364*/ 	.short	0x010a
        /*0366*/ 	.byte	0xff
	.zero		1


	//   ....[38]....
        /*0368*/ 	.word	0x00001d60
        /*036c*/ 	.word	0x00000002
        /*0370*/ 	.word	0x00000000
        /*0374*/ 	.short	0x0101
        /*0376*/ 	.byte	0xff
	.zero		1


	//   ....[39]....
        /*0378*/ 	.word	0x000022c0
        /*037c*/ 	.word	0x000000ff
        /*0380*/ 	.word	0x00000000
        /*0384*/ 	.short	0x010a
        /*0386*/ 	.byte	0x05
	.zero		1


	//   ....[40]....
        /*0388*/ 	.word	0x00002350
        /*038c*/ 	.word	0x000000ff
        /*0390*/ 	.word	0x00000000
        /*0394*/ 	.short	0x010a
        /*0396*/ 	.byte	0x05
	.zero		1


	//   ....[41]....
        /*0398*/ 	.word	0x000023f0
        /*039c*/ 	.word	0x00000000
        /*03a0*/ 	.word	0x00000000
        /*03a4*/ 	.short	0x010a
        /*03a6*/ 	.byte	0xff
	.zero		1


	//   ....[42]....
        /*03a8*/ 	.word	0x00002510
        /*03ac*/ 	.word	0x00000000
        /*03b0*/ 	.word	0x000000c0
        /*03b4*/ 	.short	0x010a
        /*03b6*/ 	.byte	0xff
	.zero		1


	//   ....[43]....
        /*03b8*/ 	.word	0x00002570
        /*03bc*/ 	.word	0x00000004
        /*03c0*/ 	.word	0x00000000
        /*03c4*/ 	.short	0x0101
        /*03c6*/ 	.byte	0xff
	.zero		1


	//   ....[44]....
        /*03c8*/ 	.word	0x00002590
        /*03cc*/ 	.word	0x000000ff
        /*03d0*/ 	.word	0x00000090
        /*03d4*/ 	.short	0x010a
        /*03d6*/ 	.byte	0x05
	.zero		1


	//   ....[45]....
        /*03d8*/ 	.word	0x000026b0
        /*03dc*/ 	.word	0x00000000
        /*03e0*/ 	.word	0x00000080
        /*03e4*/ 	.short	0x010a
        /*03e6*/ 	.byte	0xff
	.zero		1


	//   ....[46]....
        /*03e8*/ 	.word	0x000027c0
        /*03ec*/ 	.word	0x00000000
        /*03f0*/ 	.word	0x00000000
        /*03f4*/ 	.short	0x0101
        /*03f6*/ 	.byte	0xff
	.zero		1


	//   ....[47]....
        /*03f8*/ 	.word	0x00002850
        /*03fc*/ 	.word	0x000000ff
        /*0400*/ 	.word	0x00000090
        /*0404*/ 	.short	0x0106
        /*0406*/ 	.byte	0x05
	.zero		1


	//   ....[48]....
        /*0408*/ 	.word	0x00002870
        /*040c*/ 	.word	0x000000ff
        /*0410*/ 	.word	0x00000090
        /*0414*/ 	.short	0x010a
        /*0416*/ 	.byte	0x05
	.zero		1


	//   ....[49]....
        /*0418*/ 	.word	0x00002900
        /*041c*/ 	.word	0x000000ff
        /*0420*/ 	.word	0x00000090
        /*0424*/ 	.short	0x0106
        /*0426*/ 	.byte	0x04
	.zero		1


	//   ....[50]....
        /*0428*/ 	.word	0x00002940
        /*042c*/ 	.word	0x00000000
        /*0430*/ 	.word	0x00000090
        /*0434*/ 	.short	0x010a
        /*0436*/ 	.byte	0xff
	.zero		1


	//   ....[51]....
        /*0438*/ 	.word	0x00002e80
        /*043c*/ 	.word	0x00000000
        /*0440*/ 	.word	0x00000080
        /*0444*/ 	.short	0x010a
        /*0446*/ 	.byte	0xff
	.zero		1


	//   ....[52]....
        /*0448*/ 	.word	0x00002f90
        /*044c*/ 	.word	0x00000003
        /*0450*/ 	.word	0x00000000
        /*0454*/ 	.short	0x0101
        /*0456*/ 	.byte	0xff
	.zero		1


	//   ....[53]....
        /*0458*/ 	.word	0x00002fa0
        /*045c*/ 	.word	0x000000ff
        /*0460*/ 	.word	0x00000000
        /*0464*/ 	.short	0x010a
        /*0466*/ 	.byte	0x06
	.zero		1


	//   ....[54]....
        /*0468*/ 	.word	0x00002fc0
        /*046c*/ 	.word	0x000000ff
        /*0470*/ 	.word	0x000000b0
        /*0474*/ 	.short	0x010a
        /*0476*/ 	.byte	0x07
	.zero		1


	//   ....[55]....
        /*0478*/ 	.word	0x00003090
        /*047c*/ 	.word	0x000000ff
        /*0480*/ 	.word	0x00000000
        /*0484*/ 	.short	0x010a
        /*0486*/ 	.byte	0x06
	.zero		1


	//   ....[56]....
        /*0488*/ 	.word	0x000031c0
        /*048c*/ 	.word	0x000000ff
        /*0490*/ 	.word	0x00000000
        /*0494*/ 	.short	0x010a
        /*0496*/ 	.byte	0x1a
	.zero		1


	//   ....[57]....
        /*0498*/ 	.word	0x00003460
        /*049c*/ 	.word	0x000000ff
        /*04a0*/ 	.word	0x00000000
        /*04a4*/ 	.short	0x010a
        /*04a6*/ 	.byte	0x06
	.zero		1


	//   ....[58]....
        /*04a8*/ 	.word	0x000034f0
        /*04ac*/ 	.word	0x000000ff
        /*04b0*/ 	.word	0x00000000
        /*04b4*/ 	.short	0x010a
        /*04b6*/ 	.byte	0x07
	.zero		1


	//   ....[59]....
        /*04b8*/ 	.word	0x00003970
        /*04bc*/ 	.word	0x00000000
        /*04c0*/ 	.word	0x00000080
        /*04c4*/ 	.short	0x010a
        /*04c6*/ 	.byte	0xff
	.zero		1


	//   ....[60]....
        /*04c8*/ 	.word	0x00003a30
        /*04cc*/ 	.word	0x00000000
        /*04d0*/ 	.word	0x00000000
        /*04d4*/ 	.short	0x0101
        /*04d6*/ 	.byte	0xff
	.zero		1


	//   ....[61]....
        /*04d8*/ 	.word	0x00003d50
        /*04dc*/ 	.word	0x000000ff
        /*04e0*/ 	.word	0x00000078
        /*04e4*/ 	.short	0x010a
        /*04e6*/ 	.byte	0x07
	.zero		1


	//   ....[62]....
        /*04e8*/ 	.word	0x00003f40
        /*04ec*/ 	.word	0x000000ff
        /*04f0*/ 	.word	0x00000050
        /*04f4*/ 	.short	0x010a
        /*04f6*/ 	.byte	0x07
	.zero		1


	//   ....[63]....
        /*04f8*/ 	.word	0x000040b0
        /*04fc*/ 	.word	0x000000ff
        /*0500*/ 	.word	0x00000030
        /*0504*/ 	.short	0x010b
        /*0506*/ 	.byte	0x07
	.zero		1


	//   ....[64]....
        /*0508*/ 	.word	0x000040c0
        /*050c*/ 	.word	0x000000ff
        /*0510*/ 	.word	0x00000000
        /*0514*/ 	.short	0x0101
        /*0516*/ 	.byte	0x08
	.zero		1


	//   ....[65]....
        /*0518*/ 	.word	0x000040e0
        /*051c*/ 	.word	0x000000ff
        /*0520*/ 	.word	0x00000058
        /*0524*/ 	.short	0x010a
        /*0526*/ 	.byte	0x07
	.zero		1


	//   ....[66]....
        /*0528*/ 	.word	0x00004240
        /*052c*/ 	.word	0x000000ff
        /*0530*/ 	.word	0x00000038
        /*0534*/ 	.short	0x010b
        /*0536*/ 	.byte	0x07
	.zero		1


	//   ....[67]....
        /*0538*/ 	.word	0x00004250
        /*053c*/ 	.word	0x000000ff
        /*0540*/ 	.word	0x00000000
        /*0544*/ 	.short	0x0101
        /*0546*/ 	.byte	0x08
	.zero		1


	//   ....[68]....
        /*0548*/ 	.word	0x00004260
        /*054c*/ 	.word	0x000000ff
        /*0550*/ 	.word	0x00000060
        /*0554*/ 	.short	0x010a
        /*0556*/ 	.byte	0x07
	.zero		1


	//   ....[69]....
        /*0558*/ 	.word	0x00004400
        /*055c*/ 	.word	0x000000ff
        /*0560*/ 	.word	0x00000040
        /*0564*/ 	.short	0x010b
        /*0566*/ 	.byte	0x07
	.zero		1


	//   ....[70]....
        /*0568*/ 	.word	0x00004470
        /*056c*/ 	.word	0x000000ff
        /*0570*/ 	.word	0x00000000
        /*0574*/ 	.short	0x0101
        /*0576*/ 	.byte	0x08
	.zero		1


	//   ....[71]....
        /*0578*/ 	.word	0x000044a0
        /*057c*/ 	.word	0x000000ff
        /*0580*/ 	.word	0x00000068
        /*0584*/ 	.short	0x010a
        /*0586*/ 	.byte	0x07
	.zero		1


	//   ....[72]....
        /*0588*/ 	.word	0x000046b0
        /*058c*/ 	.word	0x000000ff
        /*0590*/ 	.word	0x00000048
        /*0594*/ 	.short	0x010b
        /*0596*/ 	.byte	0x07
	.zero		1


	//   ....[73]....
        /*0598*/ 	.word	0x000046d0
        /*059c*/ 	.word	0x000000ff
        /*05a0*/ 	.word	0x00000000
        /*05a4*/ 	.short	0x0101
        /*05a6*/ 	.byte	0x0d
	.zero		1


	//   ....[74]....
        /*05a8*/ 	.word	0x00004700
        /*05ac*/ 	.word	0x000000ff
        /*05b0*/ 	.word	0x00000050
        /*05b4*/ 	.short	0x010a
        /*05b6*/ 	.byte	0x07
	.zero		1


	//   ....[75]....
        /*05b8*/ 	.word	0x00004720
        /*05bc*/ 	.word	0x000000ff
        /*05c0*/ 	.word	0x00000058
        /*05c4*/ 	.short	0x010a
        /*05c6*/ 	.byte	0x07
	.zero		1


	//   ....[76]....
        /*05c8*/ 	.word	0x00004740
        /*05cc*/ 	.word	0x000000ff
        /*05d0*/ 	.word	0x00000060
        /*05d4*/ 	.short	0x010a
        /*05d6*/ 	.byte	0x07
	.zero		1


	//   ....[77]....
        /*05d8*/ 	.word	0x00004780
        /*05dc*/ 	.word	0x00000000
        /*05e0*/ 	.word	0x00000068
        /*05e4*/ 	.short	0x010a
        /*05e6*/ 	.byte	0xff
	.zero		1


	//   ....[78]....
        /*05e8*/ 	.word	0x00004ae0
        /*05ec*/ 	.word	0x00000000
        /*05f0*/ 	.word	0x00000080
        /*05f4*/ 	.short	0x010a
        /*05f6*/ 	.byte	0xff
	.zero		1


	//   ....[79]....
        /*05f8*/ 	.word	0x00004bf0
        /*05fc*/ 	.word	0x00000000
        /*0600*/ 	.word	0x00000000
        /*0604*/ 	.short	0x0101
        /*0606*/ 	.byte	0xff
	.zero		1


	//   ....[80]....
        /*0608*/ 	.word	0x000056a0
        /*060c*/ 	.word	0x000000ff
        /*0610*/ 	.word	0x00000030
        /*0614*/ 	.short	0x010a
        /*0616*/ 	.byte	0x30
	.zero		1


	//   ....[81]....
        /*0618*/ 	.word	0x00005780
        /*061c*/ 	.word	0x00000057
        /*0620*/ 	.word	0x000000a0
        /*0624*/ 	.short	0x010a
        /*0626*/ 	.byte	0xff
	.zero		1


	//   ....[82]....
        /*0628*/ 	.word	0x00005940
        /*062c*/ 	.word	0x000000ff
        /*0630*/ 	.word	0x00000030
        /*0634*/ 	.short	0x010a
        /*0636*/ 	.byte	0x30
	.zero		1


	//   ....[83]....
        /*0638*/ 	.word	0x00005a70
        /*063c*/ 	.word	0x00000057
        /*0640*/ 	.word	0x000000a0
        /*0644*/ 	.short	0x010a
        /*0646*/ 	.byte	0xff
	.zero		1


	//   ....[84]....
        /*0648*/ 	.word	0x00006c80
        /*064c*/ 	.word	0x00000000
        /*0650*/ 	.word	0x00000000
        /*0654*/ 	.short	0x0101
        /*0656*/ 	.byte	0xff
	.zero		1


	//   ....[85]....
        /*0658*/ 	.word	0x00006c90
        /*065c*/ 	.word	0x00000003
        /*0660*/ 	.word	0x00000030
        /*0664*/ 	.short	0x010a
        /*0666*/ 	.byte	0xff
	.zero		1


	//   ....[86]....
        /*0668*/ 	.word	0x00006d70
        /*066c*/ 	.word	0x00000003
        /*0670*/ 	.word	0x00000030
        /*0674*/ 	.short	0x010a
        /*0676*/ 	.byte	0xff
	.zero		1


	//   ....[87]....
        /*0678*/ 	.word	0x000080a0
        /*067c*/ 	.word	0x00000055
        /*0680*/ 	.word	0x00000000
        /*0684*/ 	.short	0x0101
        /*0686*/ 	.byte	0xff
	.zero		1


	//   ....[88]....
        /*0688*/ 	.word	0x000080c0
        /*068c*/ 	.word	0x00000000
        /*0690*/ 	.word	0x00000030
        /*0694*/ 	.short	0x010a
        /*0696*/ 	.byte	0xff
	.zero		1


	//   ....[89]....
        /*0698*/ 	.word	0x00008190
        /*069c*/ 	.word	0x00000000
        /*06a0*/ 	.word	0x00000030
        /*06a4*/ 	.short	0x010a
        /*06a6*/ 	.byte	0xff
	.zero		1


	//   ....[90]....
        /*06a8*/ 	.word	0x000094c0
        /*06ac*/ 	.word	0x00000054
        /*06b0*/ 	.word	0x00000000
        /*06b4*/ 	.short	0x0101
        /*06b6*/ 	.byte	0xff
	.zero		1


	//   ....[91]....
        /*06b8*/ 	.word	0x000094e0
        /*06bc*/ 	.word	0x00000003
        /*06c0*/ 	.word	0x00000030
        /*06c4*/ 	.short	0x010a
        /*06c6*/ 	.byte	0xff
	.zero		1


	//   ....[92]....
        /*06c8*/ 	.word	0x000095b0
        /*06cc*/ 	.word	0x00000003
        /*06d0*/ 	.word	0x00000030
        /*06d4*/ 	.short	0x010a
        /*06d6*/ 	.byte	0xff
	.zero		1


	//   ....[93]....
        /*06d8*/ 	.word	0x00009990
        /*06dc*/ 	.word	0x000000ff
        /*06e0*/ 	.word	0x00000000
        /*06e4*/ 	.short	0x0101
        /*06e6*/ 	.byte	0x05
	.zero		1


	//   ....[94]....
        /*06e8*/ 	.word	0x0000a930
        /*06ec*/ 	.word	0x00000000
        /*06f0*/ 	.word	0x00000000
        /*06f4*/ 	.short	0x0101
        /*06f6*/ 	.byte	0xff
	.zero		1


	//   ....[95]....
        /*06f8*/ 	.word	0x0000aba0
        /*06fc*/ 	.word	0x000000ff
        /*0700*/ 	.word	0x00000000
        /*0704*/ 	.short	0x0101
        /*0706*/ 	.byte	0x04
	.zero		1


	//   ....[96]....
        /*0708*/ 	.word	0x0000abc0
        /*070c*/ 	.word	0x00000003
        /*0710*/ 	.word	0x000000d0
        /*0714*/ 	.short	0x010a
        /*0716*/ 	.byte	0xff
	.zero		1


	//   ....[97]....
        /*0718*/ 	.word	0x0000ac20
        /*071c*/ 	.word	0x00000002
        /*0720*/ 	.word	0x00000018
        /*0724*/ 	.short	0x010a
        /*0726*/ 	.byte	0xff
	.zero		1


	//   ....[98]....
        /*0728*/ 	.word	0x0000ac80
        /*072c*/ 	.word	0x00000002
        /*0730*/ 	.word	0x00000018
        /*0734*/ 	.short	0x010a
        /*0736*/ 	.byte	0xff
	.zero		1


	//   ....[99]....
        /*0738*/ 	.word	0x0000acd0
        /*073c*/ 	.word	0x00000002
        /*0740*/ 	.word	0x00000080
        /*0744*/ 	.short	0x010a
        /*0746*/ 	.byte	0xff
	.zero		1


	//   ....[100]....
        /*0748*/ 	.word	0x0000ad30
        /*074c*/ 	.word	0x00000000
        /*0750*/ 	.word	0x00000000
        /*0754*/ 	.short	0x010a
        /*0756*/ 	.byte	0xff
	.zero		1


	//   ....[101]....
        /*0758*/ 	.word	0x0000ad90
        /*075c*/ 	.word	0x00000000
        /*0760*/ 	.word	0x00000000
        /*0764*/ 	.short	0x010a
        /*0766*/ 	.byte	0xff
	.zero		1


	//   ....[102]....
        /*0768*/ 	.word	0x0000ade0
        /*076c*/ 	.word	0x00000000
        /*0770*/ 	.word	0x000000c0
        /*0774*/ 	.short	0x010a
        /*0776*/ 	.byte	0xff
	.zero		1


	//   ....[103]....
        /*0778*/ 	.word	0x0000ae40
        /*077c*/ 	.word	0x00000000
        /*0780*/ 	.word	0x00000090
        /*0784*/ 	.short	0x010a
        /*0786*/ 	.byte	0xff
	.zero		1


	//   ....[104]....
        /*0788*/ 	.word	0x0000ae90
        /*078c*/ 	.word	0x00000000
        /*0790*/ 	.word	0x00000080
        /*0794*/ 	.short	0x010a
        /*0796*/ 	.byte	0xff
	.zero		1


	//   ....[105]....
        /*0798*/ 	.word	0x0000aef0
        /*079c*/ 	.word	0x00000000
        /*07a0*/ 	.word	0x00000090
        /*07a4*/ 	.short	0x010a
        /*07a6*/ 	.byte	0xff
	.zero		1


	//   ....[106]....
        /*07a8*/ 	.word	0x0000af40
        /*07ac*/ 	.word	0x00000000
        /*07b0*/ 	.word	0x00000080
        /*07b4*/ 	.short	0x010a
        /*07b6*/ 	.byte	0xff
	.zero		1


	//   ....[107]....
        /*07b8*/ 	.word	0x0000afa0
        /*07bc*/ 	.word	0x00000003
        /*07c0*/ 	.word	0x000000b0
        /*07c4*/ 	.short	0x010a
        /*07c6*/ 	.byte	0xff
	.zero		1


	//   ....[108]....
        /*07c8*/ 	.word	0x0000b000
        /*07cc*/ 	.word	0x00000000
        /*07d0*/ 	.word	0x00000000
        /*07d4*/ 	.short	0x010a
        /*07d6*/ 	.byte	0xff
	.zero		1


	//   ....[109]....
        /*07d8*/ 	.word	0x0000b060
        /*07dc*/ 	.word	0x00000000
        /*07e0*/ 	.word	0x00000000
        /*07e4*/ 	.short	0x010a
        /*07e6*/ 	.byte	0xff
	.zero		1


	//   ....[110]....
        /*07e8*/ 	.word	0x0000b0c0
        /*07ec*/ 	.word	0x00000000
        /*07f0*/ 	.word	0x00000000
        /*07f4*/ 	.short	0x010a
        /*07f6*/ 	.byte	0xff
	.zero		1


	//   ....[111]....
        /*07f8*/ 	.word	0x0000b110
        /*07fc*/ 	.word	0x00000000
        /*0800*/ 	.word	0x00000080
        /*0804*/ 	.short	0x010a
        /*0806*/ 	.byte	0xff
	.zero		1


	//   ....[112]....
        /*0808*/ 	.word	0x0000b170
        /*080c*/ 	.word	0x00000000
        /*0810*/ 	.word	0x00000078
        /*0814*/ 	.short	0x010a
        /*0816*/ 	.byte	0xff
	.zero		1


	//   ....[113]....
        /*0818*/ 	.word	0x0000b1d0
        /*081c*/ 	.word	0x00000003
        /*0820*/ 	.word	0x00000050
        /*0824*/ 	.short	0x010a
        /*0826*/ 	.byte	0xff
	.zero		1


	//   ....[114]....
        /*0828*/ 	.word	0x0000b230
        /*082c*/ 	.word	0x00000003
        /*0830*/ 	.word	0x00000058
        /*0834*/ 	.short	0x010a
        /*0836*/ 	.byte	0xff
	.zero		1


	//   ....[115]....
        /*0838*/ 	.word	0x0000b290
        /*083c*/ 	.word	0x00000003
        /*0840*/ 	.word	0x00000060
        /*0844*/ 	.short	0x010a
        /*0846*/ 	.byte	0xff
	.zero		1


	//   ....[116]....
        /*0848*/ 	.word	0x0000b2f0
        /*084c*/ 	.word	0x00000003
        /*0850*/ 	.word	0x00000068
        /*0854*/ 	.short	0x010a
        /*0856*/ 	.byte	0xff
	.zero		1


	//   ....[117]....
        /*0858*/ 	.word	0x0000b350
        /*085c*/ 	.word	0x00000000
        /*0860*/ 	.word	0x00000050
        /*0864*/ 	.short	0x010a
        /*0866*/ 	.byte	0xff
	.zero		1


	//   ....[118]....
        /*0868*/ 	.word	0x0000b3b0
        /*086c*/ 	.word	0x00000000
        /*0870*/ 	.word	0x00000058
        /*0874*/ 	.short	0x010a
        /*0876*/ 	.byte	0xff
	.zero		1


	//   ....[119]....
        /*0878*/ 	.word	0x0000b410
        /*087c*/ 	.word	0x00000000
        /*0880*/ 	.word	0x00000060
        /*0884*/ 	.short	0x010a
        /*0886*/ 	.byte	0xff
	.zero		1


	//   ....[120]....
        /*0888*/ 	.word	0x0000b460
        /*088c*/ 	.word	0x00000000
        /*0890*/ 	.word	0x00000080
        /*0894*/ 	.short	0x010a
        /*0896*/ 	.byte	0xff
	.zero		1


	//   ....[121]....
        /*0898*/ 	.word	0x0000b4c0
        /*089c*/ 	.word	0x00000002
        /*08a0*/ 	.word	0x00000030
        /*08a4*/ 	.short	0x010a
        /*08a6*/ 	.byte	0xff
	.zero		1


	//   ....[122]....
        /*08a8*/ 	.word	0x0000b510
        /*08ac*/ 	.word	0x00000057
        /*08b0*/ 	.word	0x000000a0
        /*08b4*/ 	.short	0x010a
        /*08b6*/ 	.byte	0xff
	.zero		1


	//   ....[123]....
        /*08b8*/ 	.word	0x0000b560
        /*08bc*/ 	.word	0x00000003
        /*08c0*/ 	.word	0x00000030
        /*08c4*/ 	.short	0x010a
        /*08c6*/ 	.byte	0xff
	.zero		1


	//   ....[124]....
        /*08c8*/ 	.word	0x0000b5b0
        /*08cc*/ 	.word	0x00000000
        /*08d0*/ 	.word	0x00000030
        /*08d4*/ 	.short	0x010a
        /*08d6*/ 	.byte	0xff
	.zero		1


	//   ....[125]....
        /*08d8*/ 	.word	0x0000b600
        /*08dc*/ 	.word	0x00000003
        /*08e0*/ 	.word	0x00000030
        /*08e4*/ 	.short	0x010a
        /*08e6*/ 	.byte	0xff
	.zero		1


	//----- nvinfo : EIATTR_NUM_MBARRIERS
	.align		4
.L_47:
        /*08e8*/ 	.byte	0x03, 0x38
        /*08ea*/ 	.short	0x001c


	//----- nvinfo : EIATTR_EXIT_INSTR_OFFSETS
	.align		4
        /*08ec*/ 	.byte	0x04, 0x1c
        /*08ee*/ 	.short	(.L_49 - .L_48)


	//   ....[0]....
.L_48:
        /*08f0*/ 	.word	0x00002420


	//   ....[1]....
        /*08f4*/ 	.word	0x00002910


	//   ....[2]....
        /*08f8*/ 	.word	0x00002970


	//   ....[3]....
        /*08fc*/ 	.word	0x00003750


	//   ....[4]....
        /*0900*/ 	.word	0x000047b0


	//   ....[5]....
        /*0904*/ 	.word	0x000047f0


	//   ....[6]....
        /*0908*/ 	.word	0x0000aa90


	//   ....[7]....
        /*090c*/ 	.word	0x0000ab10


	//   ....[8]....
        /*0910*/ 	.word	0x0000ab40


	//   ....[9]....
        /*0914*/ 	.word	0x0000abb0


	//----- nvinfo : EIATTR_MAX_THREADS
	.align		4
.L_49:
        /*0918*/ 	.byte	0x04, 0x05
        /*091a*/ 	.short	(.L_51 - .L_50)
.L_50:
        /*091c*/ 	.word	0x00000100
        /*0920*/ 	.word	0x00000001
        /*0924*/ 	.word	0x00000001


	//----- nvinfo : EIATTR_CRS_STACK_SIZE
	.align		4
.L_51:
        /*0928*/ 	.byte	0x04, 0x1e
        /*092a*/ 	.short	(.L_53 - .L_52)
.L_52:
        /*092c*/ 	.word	0x00000000


	//----- nvinfo : EIATTR_CBANK_PARAM_SIZE
	.align		4
.L_53:
        /*0930*/ 	.byte	0x03, 0x19
        /*0932*/ 	.short	0x0800


	//----- nvinfo : EIATTR_PARAM_CBANK
	.align		4
        /*0934*/ 	.byte	0x04, 0x0a
        /*0936*/ 	.short	(.L_55 - .L_54)
	.align		4
.L_54:
        /*0938*/ 	.word	index@(.nv.constant0._ZN7cutlass13device_kernelINS_4gemm6kernel13GemmUniversalIN4cute5tupleIJiiiiEEENS1_10collective13CollectiveMmaINS1_35MainloopSm100TmaUmmaWarpSpecializedILi3ELi2ELi2ENS5_IJNS4_1CILi1EEESB_SB_EEEEENS5_IJNSA_ILi128EEENSA_ILi256EEENSA_ILi64EEEEEENS_10bfloat16_tENS5_IJlSB_lEEESI_SJ_NS4_8TiledMMAINS4_8MMA_AtomIJNS4_20SM100_MMA_F16BF16_SSISI_SI_fLi128ELi256ELNS4_4UMMA5MajorE0ELSO_0ELNSN_7ScaleInE0ELSP_0EEEEEENS4_6LayoutISC_NS5_IJNSA_ILi0EEEST_ST_EEEEENS5_IJNS4_10UnderscoreESW_SW_EEEEENS4_13SM90_TMA_LOADENS4_14ComposedLayoutINS4_7SwizzleILi3ELi4ELi3EEENS4_18smem_ptr_flag_bitsILi16EEENSS_INS5_IJNSA_ILi8EEESG_EEENS5_IJSG_SB_EEEEEEEvNS4_8identityESZ_S19_vS1A_EENS_8epilogue10collective18CollectiveEpilogueINS1C_23Sm100TmaWarpSpecializedILi4ELi2ELi64ELb1ELb0EEEJSH_NS5_IJNSS_ISE_SB_EENSS_ISG_SB_EEEEESI_SJ_SI_SJ_NS1C_6fusion15FusionCallbacksIS1G_NS1K_17LinearCombinationISI_fSI_fLNS_15FloatRoundStyleE2EEESH_S1J_JEEENS4_5SM1004TMEM4LOAD26SM100_TMEM_LOAD_32dp32b64xESZ_S19_NS4_39AutoVectorizingCopyWithAssumedAlignmentILi128EEENS4_14SM90_TMA_STOREES19_S1V_S1V_EEEvvEEEEvNT_6ParamsE)
        /*093c*/ 	.short	0x0380
        /*093e*/ 	.short	0x0800


	//----- nvinfo : EIATTR_SW_WAR
	.align		4
.L_55:
        /*0940*/ 	.byte	0x04, 0x36
        /*0942*/ 	.short	(.L_57 - .L_56)
.L_56:
        /*0944*/ 	.word	0x00000008
.L_57:


//--------------------- .nv.callgraph             --------------------------
	.section	.nv.callgraph,"",@"SHT_CUDA_CALLGRAPH"
	.align	4
	.sectionentsize	8
	.align		4
        /*0000*/ 	.word	0x00000000
	.align		4
        /*0004*/ 	.word	0xffffffff
	.align		4
        /*0008*/ 	.word	index@(_ZN7cutlass13device_kernelINS_4gemm6kernel13GemmUniversalIN4cute5tupleIJiiiiEEENS1_10collective13CollectiveMmaINS1_35MainloopSm100TmaUmmaWarpSpecializedILi3ELi2ELi2ENS5_IJNS4_1CILi1EEESB_SB_EEEEENS5_IJNSA_ILi128EEENSA_ILi256EEENSA_ILi64EEEEEENS_10bfloat16_tENS5_IJlSB_lEEESI_SJ_NS4_8TiledMMAINS4_8MMA_AtomIJNS4_20SM100_MMA_F16BF16_SSISI_SI_fLi128ELi256ELNS4_4UMMA5MajorE0ELSO_0ELNSN_7ScaleInE0ELSP_0EEEEEENS4_6LayoutISC_NS5_IJNSA_ILi0EEEST_ST_EEEEENS5_IJNS4_10UnderscoreESW_SW_EEEEENS4_13SM90_TMA_LOADENS4_14ComposedLayoutINS4_7SwizzleILi3ELi4ELi3EEENS4_18smem_ptr_flag_bitsILi16EEENSS_INS5_IJNSA_ILi8EEESG_EEENS5_IJSG_SB_EEEEEEEvNS4_8identityESZ_S19_vS1A_EENS_8epilogue10collective18CollectiveEpilogueINS1C_23Sm100TmaWarpSpecializedILi4ELi2ELi64ELb1ELb0EEEJSH_NS5_IJNSS_ISE_SB_EENSS_ISG_SB_EEEEESI_SJ_SI_SJ_NS1C_6fusion15FusionCallbacksIS1G_NS1K_17LinearCombinationISI_fSI_fLNS_15FloatRoundStyleE2EEESH_S1J_JEEENS4_5SM1004TMEM4LOAD26SM100_TMEM_LOAD_32dp32b64xESZ_S19_NS4_39AutoVectorizingCopyWithAssumedAlignmentILi128EEENS4_14SM90_TMA_STOREES19_S1V_S1V_EEEvvEEEEvNT_6ParamsE)
	.align		4
        /*000c*/ 	.word	index@(__assertfail)
	.align		4
        /*0010*/ 	.word	0x00000000
	.align		4
        /*0014*/ 	.word	0xfffffffe
	.align		4
        /*0018*/ 	.word	0x00000000
	.align		4
        /*001c*/ 	.word	0xfffffffd
	.align		4
        /*0020*/ 	.word	0x00000000
	.align		4
        /*0024*/ 	.word	0xfffffffc


//--------------------- .nv.constant4             --------------------------
	.section	.nv.constant4,"a",@progbits
	.align	8
	.align		8
.nv.constant4:
        /*0000*/ 	.dword	__assertfail
	.align		8
        /*0008*/ 	.dword	__unnamed_1
	.align		8
        /*0010*/ 	.dword	__unnamed_2
	.align		8
        /*0018*/ 	.dword	_ZN40_INTERNAL_2931f079_4_k_cu_3e447345_346244cuda3std3__45__cpo5beginE
	.align		8
        /*0020*/ 	.dword	_ZN40_INTERNAL_2931f079_4_k_cu_3e447345_346244cuda3std3__45__cpo3endE
	.align		8
        /*0028*/ 	.dword	_ZN40_INTERNAL_2931f079_4_k_cu_3e447345_346244cuda3std3__45__cpo6cbeginE
	.align		8
        /*0030*/ 	.dword	_ZN40_INTERNAL_2931f079_4_k_cu_3e447345_346244cuda3std3__45__cpo4cendE
	.align		8
        /*0038*/ 	.dword	_ZN40_INTERNAL_2931f079_4_k_cu_3e447345_346244cuda3std3__442_GLOBAL__N__2931f079_4_k_cu_3e447345_346246ignoreE
	.align		8
        /*0040*/ 	.dword	_ZN40_INTERNAL_2931f079_4_k_cu_3e447345_346244cuda3std3__419piecewise_constructE
	.align		8
        /*0048*/ 	.dword	_ZN40_INTERNAL_2931f079_4_k_cu_3e447345_346244cuda3std3__48in_placeE
	.align		8
        /*0050*/ 	.dword	_ZN40_INTERNAL_2931f079_4_k_cu_3e447345_346244cuda3std6ranges3__45__cpo4swapE
	.align		8
        /*0058*/ 	.dword	_ZN40_INTERNAL_2931f079_4_k_cu_3e447345_346244cuda3std6ranges3__45__cpo9iter_moveE
	.align		8
        /*0060*/ 	.dword	_ZN40_INTERNAL_2931f079_4_k_cu_3e447345_346244cute7productE
	.align		8
        /*0068*/ 	.dword	_ZN40_INTERNAL_2931f079_4_k_cu_3e447345_346244cute1_E
	.align		8
        /*0070*/ 	.dword	$str$25
	.align		8
        /*0078*/ 	.dword	$str$26
	.align		8
        /*0080*/ 	.dword	$str$27
	.align		8
        /*0088*/ 	.dword	$str$28


//--------------------- .text._ZN7cutlass13device_kernelINS_4gemm6kernel13GemmUniversalIN4cute5tupleIJiiiiEEENS1_10collective13CollectiveMmaINS1_35MainloopSm100TmaUmmaWarpSpecializedILi3ELi2ELi2ENS5_IJNS4_1CILi1EEESB_SB_EEEEENS5_IJNSA_ILi128EEENSA_ILi256EEENSA_ILi64EEEEEENS_10bfloat16_tENS5_IJlSB_lEEESI_SJ_NS4_8TiledMMAINS4_8MMA_AtomIJNS4_20SM100_MMA_F16BF16_SSISI_SI_fLi128ELi256ELNS4_4UMMA5MajorE0ELSO_0ELNSN_7ScaleInE0ELSP_0EEEEEENS4_6LayoutISC_NS5_IJNSA_ILi0EEEST_ST_EEEEENS5_IJNS4_10UnderscoreESW_SW_EEEEENS4_13SM90_TMA_LOADENS4_14ComposedLayoutINS4_7SwizzleILi3ELi4ELi3EEENS4_18smem_ptr_flag_bitsILi16EEENSS_INS5_IJNSA_ILi8EEESG_EEENS5_IJSG_SB_EEEEEEEvNS4_8identityESZ_S19_vS1A_EENS_8epilogue10collective18CollectiveEpilogueINS1C_23Sm100TmaWarpSpecializedILi4ELi2ELi64ELb1ELb0EEEJSH_NS5_IJNSS_ISE_SB_EENSS_ISG_SB_EEEEESI_SJ_SI_SJ_NS1C_6fusion15FusionCallbacksIS1G_NS1K_17LinearCombinationISI_fSI_fLNS_15FloatRoundStyleE2EEESH_S1J_JEEENS4_5SM1004TMEM4LOAD26SM100_TMEM_LOAD_32dp32b64xESZ_S19_NS4_39AutoVectorizingCopyWithAssumedAlignmentILi128EEENS4_14SM90_TMA_STOREES19_S1V_S1V_EEEvvEEEEvNT_6ParamsE --------------------------
	.section	.text._ZN7cutlass13device_kernelINS_4gemm6kernel13GemmUniversalIN4cute5tupleIJiiiiEEENS1_10collective13CollectiveMmaINS1_35MainloopSm100TmaUmmaWarpSpecializedILi3ELi2ELi2ENS5_IJNS4_1CILi1EEESB_SB_EEEEENS5_IJNSA_ILi128EEENSA_ILi256EEENSA_ILi64EEEEEENS_10bfloat16_tENS5_IJlSB_lEEESI_SJ_NS4_8TiledMMAINS4_8MMA_AtomIJNS4_20SM100_MMA_F16BF16_SSISI_SI_fLi128ELi256ELNS4_4UMMA5MajorE0ELSO_0ELNSN_7ScaleInE0ELSP_0EEEEEENS4_6LayoutISC_NS5_IJNSA_ILi0EEEST_ST_EEEEENS5_IJNS4_10UnderscoreESW_SW_EEEEENS4_13SM90_TMA_LOADENS4_14ComposedLayoutINS4_7SwizzleILi3ELi4ELi3EEENS4_18smem_ptr_flag_bitsILi16EEENSS_INS5_IJNSA_ILi8EEESG_EEENS5_IJSG_SB_EEEEEEEvNS4_8identityESZ_S19_vS1A_EENS_8epilogue10collective18CollectiveEpilogueINS1C_23Sm100TmaWarpSpecializedILi4ELi2ELi64ELb1ELb0EEEJSH_NS5_IJNSS_ISE_SB_EENSS_ISG_SB_EEEEESI_SJ_SI_SJ_NS1C_6fusion15FusionCallbacksIS1G_NS1K_17LinearCombinationISI_fSI_fLNS_15FloatRoundStyleE2EEESH_S1J_JEEENS4_5SM1004TMEM4LOAD26SM100_TMEM_LOAD_32dp32b64xESZ_S19_NS4_39AutoVectorizingCopyWithAssumedAlignmentILi128EEENS4_14SM90_TMA_STOREES19_S1V_S1V_EEEvvEEEEvNT_6ParamsE,"ax",@progbits
	.align	128
.text._ZN7cutlass13device_kernelINS_4gemm6kernel13GemmUniversalIN4cute5tupleIJiiiiEEENS1_10collective13CollectiveMmaINS1_35MainloopSm100TmaUmmaWarpSpecializedILi3ELi2ELi2ENS5_IJNS4_1CILi1EEESB_SB_EEEEENS5_IJNSA_ILi128EEENSA_ILi256EEENSA_ILi64EEEEEENS_10bfloat16_tENS5_IJlSB_lEEESI_SJ_NS4_8TiledMMAINS4_8MMA_AtomIJNS4_20SM100_MMA_F16BF16_SSISI_SI_fLi128ELi256ELNS4_4UMMA5MajorE0ELSO_0ELNSN_7ScaleInE0ELSP_0EEEEEENS4_6LayoutISC_NS5_IJNSA_ILi0EEEST_ST_EEEEENS5_IJNS4_10UnderscoreESW_SW_EEEEENS4_13SM90_TMA_LOADENS4_14ComposedLayoutINS4_7SwizzleILi3ELi4ELi3EEENS4_18smem_ptr_flag_bitsILi16EEENSS_INS5_IJNSA_ILi8EEESG_EEENS5_IJSG_SB_EEEEEEEvNS4_8identityESZ_S19_vS1A_EENS_8epilogue10collective18CollectiveEpilogueINS1C_23Sm100TmaWarpSpecializedILi4ELi2ELi64ELb1ELb0EEEJSH_NS5_IJNSS_ISE_SB_EENSS_ISG_SB_EEEEESI_SJ_SI_SJ_NS1C_6fusion15FusionCallbacksIS1G_NS1K_17LinearCombinationISI_fSI_fLNS_15FloatRoundStyleE2EEESH_S1J_JEEENS4_5SM1004TMEM4LOAD26SM100_TMEM_LOAD_32dp32b64xESZ_S19_NS4_39AutoVectorizingCopyWithAssumedAlignmentILi128EEENS4_14SM90_TMA_STOREES19_S1V_S1V_EEEvvEEEEvNT_6ParamsE:
        .type           _ZN7cutlass13device_kernelINS_4gemm6kernel13GemmUniversalIN4cute5tupleIJiiiiEEENS1_10collective13CollectiveMmaINS1_35MainloopSm100TmaUmmaWarpSpecializedILi3ELi2ELi2ENS5_IJNS4_1CILi1EEESB_SB_EEEEENS5_IJNSA_ILi128EEENSA_ILi256EEENSA_ILi64EEEEEENS_10bfloat16_tENS5_IJlSB_lEEESI_SJ_NS4_8TiledMMAINS4_8MMA_AtomIJNS4_20SM100_MMA_F16BF16_SSISI_SI_fLi128ELi256ELNS4_4UMMA5MajorE0ELSO_0ELNSN_7ScaleInE0ELSP_0EEEEEENS4_6LayoutISC_NS5_IJNSA_ILi0EEEST_ST_EEEEENS5_IJNS4_10UnderscoreESW_SW_EEEEENS4_13SM90_TMA_LOADENS4_14ComposedLayoutINS4_7SwizzleILi3ELi4ELi3EEENS4_18smem_ptr_flag_bitsILi16EEENSS_INS5_IJNSA_ILi8EEESG_EEENS5_IJSG_SB_EEEEEEEvNS4_8identityESZ_S19_vS1A_EENS_8epilogue10collective18CollectiveEpilogueINS1C_23Sm100TmaWarpSpecializedILi4ELi2ELi64ELb1ELb0EEEJSH_NS5_IJNSS_ISE_SB_EENSS_ISG_SB_EEEEESI_SJ_SI_SJ_NS1C_6fusion15FusionCallbacksIS1G_NS1K_17LinearCombinationISI_fSI_fLNS_15FloatRoundStyleE2EEESH_S1J_JEEENS4_5SM1004TMEM4LOAD26SM100_TMEM_LOAD_32dp32b64xESZ_S19_NS4_39AutoVectorizingCopyWithAssumedAlignmentILi128EEENS4_14SM90_TMA_STOREES19_S1V_S1V_EEEvvEEEEvNT_6ParamsE,@function
        .size           _ZN7cutlass13device_kernelINS_4gemm6kernel13GemmUniversalIN4cute5tupleIJiiiiEEENS1_10collective13CollectiveMmaINS1_35MainloopSm100TmaUmmaWarpSpecializedILi3ELi2ELi2ENS5_IJNS4_1CILi1EEESB_SB_EEEEENS5_IJNSA_ILi128EEENSA_ILi256EEENSA_ILi64EEEEEENS_10bfloat16_tENS5_IJlSB_lEEESI_SJ_NS4_8TiledMMAINS4_8MMA_AtomIJNS4_20SM100_MMA_F16BF16_SSISI_SI_fLi128ELi256ELNS4_4UMMA5MajorE0ELSO_0ELNSN_7ScaleInE0ELSP_0EEEEEENS4_6LayoutISC_NS5_IJNSA_ILi0EEEST_ST_EEEEENS5_IJNS4_10UnderscoreESW_SW_EEEEENS4_13SM90_TMA_LOADENS4_14ComposedLayoutINS4_7SwizzleILi3ELi4ELi3EEENS4_18smem_ptr_flag_bitsILi16EEENSS_INS5_IJNSA_ILi8EEESG_EEENS5_IJSG_SB_EEEEEEEvNS4_8identityESZ_S19_vS1A_EENS_8epilogue10collective18CollectiveEpilogueINS1C_23Sm100TmaWarpSpecializedILi4ELi2ELi64ELb1ELb0EEEJSH_NS5_IJNSS_ISE_SB_EENSS_ISG_SB_EEEEESI_SJ_SI_SJ_NS1C_6fusion15FusionCallbacksIS1G_NS1K_17LinearCombinationISI_fSI_fLNS_15FloatRoundStyleE2EEESH_S1J_JEEENS4_5SM1004TMEM4LOAD26SM100_TMEM_LOAD_32dp32b64xESZ_S19_NS4_39AutoVectorizingCopyWithAssumedAlignmentILi128EEENS4_14SM90_TMA_STOREES19_S1V_S1V_EEEvvEEEEvNT_6ParamsE,(.L_x_167 - _ZN7cutlass13device_kernelINS_4gemm6kernel13GemmUniversalIN4cute5tupleIJiiiiEEENS1_10collective13CollectiveMmaINS1_35MainloopSm100TmaUmmaWarpSpecializedILi3ELi2ELi2ENS5_IJNS4_1CILi1EEESB_SB_EEEEENS5_IJNSA_ILi128EEENSA_ILi256EEENSA_ILi64EEEEEENS_10bfloat16_tENS5_IJlSB_lEEESI_SJ_NS4_8TiledMMAINS4_8MMA_AtomIJNS4_20SM100_MMA_F16BF16_SSISI_SI_fLi128ELi256ELNS4_4UMMA5MajorE0ELSO_0ELNSN_7ScaleInE0ELSP_0EEEEEENS4_6LayoutISC_NS5_IJNSA_ILi0EEEST_ST_EEEEENS5_IJNS4_10UnderscoreESW_SW_EEEEENS4_13SM90_TMA_LOADENS4_14ComposedLayoutINS4_7SwizzleILi3ELi4ELi3EEENS4_18smem_ptr_flag_bitsILi16EEENSS_INS5_IJNSA_ILi8EEESG_EEENS5_IJSG_SB_EEEEEEEvNS4_8identityESZ_S19_vS1A_EENS_8epilogue10collective18CollectiveEpilogueINS1C_23Sm100TmaWarpSpecializedILi4ELi2ELi64ELb1ELb0EEEJSH_NS5_IJNSS_ISE_SB_EENSS_ISG_SB_EEEEESI_SJ_SI_SJ_NS1C_6fusion15FusionCallbacksIS1G_NS1K_17LinearCombinationISI_fSI_fLNS_15FloatRoundStyleE2EEESH_S1J_JEEENS4_5SM1004TMEM4LOAD26SM100_TMEM_LOAD_32dp32b64xESZ_S19_NS4_39AutoVectorizingCopyWithAssumedAlignmentILi128EEENS4_14SM90_TMA_STOREES19_S1V_S1V_EEEvvEEEEvNT_6ParamsE)
        .other          _ZN7cutlass13device_kernelINS_4gemm6kernel13GemmUniversalIN4cute5tupleIJiiiiEEENS1_10collective13CollectiveMmaINS1_35MainloopSm100TmaUmmaWarpSpecializedILi3ELi2ELi2ENS5_IJNS4_1CILi1EEESB_SB_EEEEENS5_IJNSA_ILi128EEENSA_ILi256EEENSA_ILi64EEEEEENS_10bfloat16_tENS5_IJlSB_lEEESI_SJ_NS4_8TiledMMAINS4_8MMA_AtomIJNS4_20SM100_MMA_F16BF16_SSISI_SI_fLi128ELi256ELNS4_4UMMA5MajorE0ELSO_0ELNSN_7ScaleInE0ELSP_0EEEEEENS4_6LayoutISC_NS5_IJNSA_ILi0EEEST_ST_EEEEENS5_IJNS4_10UnderscoreESW_SW_EEEEENS4_13SM90_TMA_LOADENS4_14ComposedLayoutINS4_7SwizzleILi3ELi4ELi3EEENS4_18smem_ptr_flag_bitsILi16EEENSS_INS5_IJNSA_ILi8EEESG_EEENS5_IJSG_SB_EEEEEEEvNS4_8identityESZ_S19_vS1A_EENS_8epilogue10collective18CollectiveEpilogueINS1C_23Sm100TmaWarpSpecializedILi4ELi2ELi64ELb1ELb0EEEJSH_NS5_IJNSS_ISE_SB_EENSS_ISG_SB_EEEEESI_SJ_SI_SJ_NS1C_6fusion15FusionCallbacksIS1G_NS1K_17LinearCombinationISI_fSI_fLNS_15FloatRoundStyleE2EEESH_S1J_JEEENS4_5SM1004TMEM4LOAD26SM100_TMEM_LOAD_32dp32b64xESZ_S19_NS4_39AutoVectorizingCopyWithAssumedAlignmentILi128EEENS4_14SM90_TMA_STOREES19_S1V_S1V_EEEvvEEEEvNT_6ParamsE,@"STO_CUDA_ENTRY STV_DEFAULT"
_ZN7cutlass13device_kernelINS_4gemm6kernel13GemmUniversalIN4cute5tupleIJiiiiEEENS1_10collective13CollectiveMmaINS1_35MainloopSm100TmaUmmaWarpSpecializedILi3ELi2ELi2ENS5_IJNS4_1CILi1EEESB_SB_EEEEENS5_IJNSA_ILi128EEENSA_ILi256EEENSA_ILi64EEEEEENS_10bfloat16_tENS5_IJlSB_lEEESI_SJ_NS4_8TiledMMAINS4_8MMA_AtomIJNS4_20SM100_MMA_F16BF16_SSISI_SI_fLi128ELi256ELNS4_4UMMA5MajorE0ELSO_0ELNSN_7ScaleInE0ELSP_0EEEEEENS4_6LayoutISC_NS5_IJNSA_ILi0EEEST_ST_EEEEENS5_IJNS4_10UnderscoreESW_SW_EEEEENS4_13SM90_TMA_LOADENS4_14ComposedLayoutINS4_7SwizzleILi3ELi4ELi3EEENS4_18smem_ptr_flag_bitsILi16EEENSS_INS5_IJNSA_ILi8EEESG_EEENS5_IJSG_SB_EEEEEEEvNS4_8identityESZ_S19_vS1A_EENS_8epilogue10collective18CollectiveEpilogueINS1C_23Sm100TmaWarpSpecializedILi4ELi2ELi64ELb1ELb0EEEJSH_NS5_IJNSS_ISE_SB_EENSS_ISG_SB_EEEEESI_SJ_SI_SJ_NS1C_6fusion15FusionCallbacksIS1G_NS1K_17LinearCombinationISI_fSI_fLNS_15FloatRoundStyleE2EEESH_S1J_JEEENS4_5SM1004TMEM4LOAD26SM100_TMEM_LOAD_32dp32b64xESZ_S19_NS4_39AutoVectorizingCopyWithAssumedAlignmentILi128EEENS4_14SM90_TMA_STOREES19_S1V_S1V_EEEvvEEEEvNT_6ParamsE:
[----:B------:R-:W1:Y:S01]  /*0000*/  LDC R1, c[0x0][0x37c] ;  /* 0x0000df00ff017b82 */ /* 0x000e620000000800 */
[----:B------:R-:W2:Y:S01]  /*0010*/  S2R R170, SR_TID.X ;  /* 0x0000000000aa7919 */ /* 0x000ea20000002100 */
[----:B------:R-:W3:Y:S01]  /*0020*/  LDCU.64 UR4, c[0x0][0x890] ;  /* 0x00011200ff0477ac */ /* 0x000ee20008000a00 */
[----:B------:R-:W-:Y:S02]  /*0030*/  PRMT R155, RZ, 0x7610, R155 ;  /* 0x00007610ff9b7816 */ /* 0x000fe4000000009b */
[----:B------:R-:W-:Y:S01]  /*0040*/  ELECT P5, URZ, PT ;  /* 0x0000000000ff782f */ /* 0x000fe200038a0000 */
[----:B------:R-:W4:Y:S01]  /*0050*/  LDCU.64 UR46, c[0x0][0x358] ;  /* 0x00006b00ff2e77ac */ /* 0x000f220008000a00 */
[----:B---3--:R-:W-:-:S04]  /*0060*/  UISETP.NE.U32.AND UP0, UPT, UR4, URZ, UPT ;  /* 0x000000ff0400728c */ /* 0x008fc8000bf05070 */
[----:B------:R-:W-:Y:S01]  /*0070*/  UISETP.NE.AND.EX UP0, UPT, UR5, URZ, UPT, UP0 ;  /* 0x000000ff0500728c */ /* 0x000fe2000bf05300 */
[----:B--2---:R-:W-:-:S05]  /*0080*/  SHF.R.U32.HI R162, RZ, 0x5, R170 ;  /* 0x00000005ffa27819 */ /* 0x004fca00000116aa */
[----:B------:R-:W2:Y:S02]  /*0090*/  SHFL.IDX PT, R0, R162, RZ, 0x1f ;  /* 0x00001fffa2007589 */ /* 0x000ea400000e0000 */
[----:B--2---:R-:W-:Y:S01]  /*00a0*/  R2UR UR8, R0 ;  /* 0x00000000000872ca */ /* 0x004fe200000e0000 */
[----:B-1--4-:R-:W-:-:S14]  /*00b0*/  BRA.U UP0, `(.L_x_0) ;  /* 0x00000001002c7547 */ /* 0x012fdc000b800000 */
[----:B------:R-:W1:Y:S02]  /*00c0*/  LDCU.64 UR6, c[0x0][0x888] ;  /* 0x00011100ff0677ac */ /* 0x000e640008000a00 */
[----:B-1----:R-:W-:-:S04]  /*00d0*/  UISETP.NE.U32.AND UP0, UPT, UR6, URZ, UPT ;  /* 0x000000ff0600728c */ /* 0x002fc8000bf05070 */
[----:B------:R-:W-:-:S09]  /*00e0*/  UISETP.NE.AND.EX UP0, UPT, UR7, URZ, UPT, UP0 ;  /* 0x000000ff0700728c */ /* 0x000fd2000bf05300 */
[----:B------:R-:W-:Y:S05]  /*00f0*/  BRA.U !UP0, `(.L_x_1) ;  /* 0x0000000108107547 */ /* 0x000fea000b800000 */
[----:B------:R-:W1:Y:S02]  /*0100*/  LDC.64 R2, c[0x0][0x888] ;  /* 0x00022200ff027b82 */ /* 0x000e640000000a00 */
[----:B-1----:R1:W5:Y:S01]  /*0110*/  LDG.E R81, desc[UR46][R2.64] ;  /* 0x0000002e02517981 */ /* 0x002362000c1e1900 */
[----:B------:R-:W-:Y:S01]  /*0120*/  HFMA2 R155, -RZ, RZ, 0, 5.9604644775390625e-08 ;  /* 0x00000001ff9b7431 */ /* 0x000fe200000001ff */
[----:B------:R-:W-:Y:S05]  /*0130*/  BRA `(.L_x_0) ;  /* 0x00000000000c7947 */ /* 0x000fea0003800000 */
.L_x_1:
[----:B------:R-:W1:Y:S01]  /*0140*/  LDCU UR6, c[0x0][0x880] ;  /* 0x00011000ff0677ac */ /* 0x000e620008000800 */
[----:B------:R-:W-:Y:S01]  /*0150*/  HFMA2 R155, -RZ, RZ, 0, 5.9604644775390625e-08 ;  /* 0x00000001ff9b7431 */ /* 0x000fe200000001ff */
[----:B-1----:R-:W-:-:S07]  /*0160*/  MOV R81, UR6 ;  /* 0x0000000600517c02 */ /* 0x002fce0008000f00 */
.L_x_0:
[----:B------:R-:W2:Y:S02]  /*0170*/  LDCU.64 UR6, c[0x0][0x8b0] ;  /* 0x00011600ff0677ac */ /* 0x000ea40008000a00 */
[----:B--2---:R-:W-:-:S04]  /*0180*/  UISETP.NE.U32.AND UP0, UPT, UR6, URZ, UPT ;  /* 0x000000ff0600728c */ /* 0x004fc8000bf05070 */
[----:B------:R-:W-:-:S09]  /*0190*/  UISETP.NE.AND.EX UP0, UPT, UR7, URZ, UPT, UP0 ;  /* 0x000000ff0700728c */ /* 0x000fd2000bf05300 */
[----:B------:R-:W-:Y:S05]  /*01a0*/  BRA.U UP0, `(.L_x_2) ;  /* 0x0000000100247547 */ /* 0x000fea000b800000 */
[----:B------:R-:W2:Y:S02]  /*01b0*/  LDCU.64 UR6, c[0x0][0x8a8] ;  /* 0x00011500ff0677ac */ /* 0x000ea40008000a00 */
[----:B--2---:R-:W-:-:S04]  /*01c0*/  UISETP.NE.U32.AND UP0, UPT, UR6, URZ, UPT ;  /* 0x000000ff0600728c */ /* 0x004fc8000bf05070 */
[----:B------:R-:W-:-:S09]  /*01d0*/  UISETP.NE.AND.EX UP0, UPT, UR7, URZ, UPT, UP0 ;  /* 0x000000ff0700728c */ /* 0x000fd2000bf05300 */
[----:B------:R-:W-:Y:S05]  /*01e0*/  BRA.U !UP0, `(.L_x_3) ;  /* 0x00000001080c7547 */ /* 0x000fea000b800000 */
[----:B------:R-:W2:Y:S02]  /*01f0*/  LDC.64 R78, c[0x0][0x8a8] ;  /* 0x00022a00ff4e7b82 */ /* 0x000ea40000000a00 */
[----:B--2---:R2:W5:Y:S01]  /*0200*/  LDG.E R78, desc[UR46][R78.64] ;  /* 0x0000002e4e4e7981 */ /* 0x004562000c1e1900 */
[----:B------:R-:W-:Y:S05]  /*0210*/  BRA `(.L_x_2) ;  /* 0x0000000000087947 */ /* 0x000fea0003800000 */
.L_x_3:
[----:B------:R-:W2:Y:S02]  /*0220*/  LDCU UR6, c[0x0][0x8a0] ;  /* 0x00011400ff0677ac */ /* 0x000ea40008000800 */
[----:B--2---:R-:W-:Y:S02]  /*0230*/  MOV R78, UR6 ;  /* 0x00000006004e7c02 */ /* 0x004fe40008000f00 */
.L_x_2:
[----:B------:R-:W-:Y:S01]  /*0240*/  IMAD.U32 R0, RZ, RZ, UR8 ;  /* 0x00000008ff007e24 */ /* 0x000fe2000f8e00ff */
[----:B------:R-:W-:Y:S04]  /*0250*/  BSSY.RECONVERGENT B0, `(.L_x_4) ;  /* 0x000000c000007945 */ /* 0x000fe80003800200 */
[C---:B------:R-:W-:Y:S02]  /*0260*/  ISETP.NE.OR P1, PT, R0.reuse, 0x1, !P5 ;  /* 0x000000010000780c */ /* 0x040fe40006f25670 */
[----:B------:R-:W-:-:S11]  /*0270*/  ISETP.NE.OR P0, PT, R0, 0x3, !P5 ;  /* 0x000000030000780c */ /* 0x000fd60006f05670 */
[----:B------:R-:W-:Y:S05]  /*0280*/  @P1 BRA `(.L_x_5) ;  /* 0x0000000000201947 */ /* 0x000fea0003800000 */
[----:B------:R-:W3:Y:S02]  /*0290*/  LDCU.64 UR6, c[0x0][0x348] ;  /* 0x00006900ff0677ac */ /* 0x000ee40008000a00 */
[----:B---3--:R-:W-:Y:S02]  /*02a0*/  UIADD3 UR10, UP1, UPT, UR6, 0x80, URZ ;  /* 0x00000080060a7890 */ /* 0x008fe4000ff3e0ff */
[----:B------:R-:W-:Y:S02]  /*02b0*/  UIADD3 UR6, UP0, UPT, UR6, 0x180, URZ ;  /* 0x0000018006067890 */ /* 0x000fe4000ff1e0ff */
[----:B------:R-:W-:Y:S02]  /*02c0*/  UIADD3.X UR11, UPT, UPT, URZ, UR7, URZ, UP1, !UPT ;  /* 0x00000007ff0b7290 */ /* 0x000fe40008ffe4ff */
[----:B------:R-:W-:-:S07]  /*02d0*/  UIADD3.X UR7, UPT, UPT, URZ, UR7, URZ, UP0, !UPT ;  /* 0x00000007ff077290 */ /* 0x000fce00087fe4ff */
[----:B------:R3:W-:Y:S02]  /*02e0*/  UTMACCTL.PF [UR10] ;  /* 0x000000000a0079b9 */ /* 0x0007e40008040000 */
[----:B------:R3:W-:Y:S02]  /*02f0*/  UTMACCTL.PF [UR6] ;  /* 0x00000000060079b9 */ /* 0x0007e40008040000 */
[----:B---3--:R-:W-:Y:S01]  /*0300*/  NOP ;  /* 0x0000000000007918 */ /* 0x008fe20000000000 */
.L_x_5:
[----:B------:R-:W-:Y:S05]  /*0310*/  BSYNC.RECONVERGENT B0 ;  /* 0x0000000000007941 */ /* 0x000fea0003800200 */
.L_x_4:
[----:B------:R-:W-:Y:S04]  /*0320*/  BSSY.RECONVERGENT B0, `(.L_x_6) ;  /* 0x000000a000007945 */ /* 0x000fe80003800200 */
        /* <DEDUP_REMOVED lines=9> */
.L_x_7:
[----:B------:R-:W-:Y:S05]  /*03c0*/  BSYNC.RECONVERGENT B0 ;  /* 0x0000000000007941 */ /* 0x000fea0003800200 */
.L_x_6:
[----:B------:R-:W3:Y:S01]  /*03d0*/  LDCU.64 UR6, c[0x0][0x888] ;  /* 0x00011100ff0677ac */ /* 0x000ee20008000a00 */
[----:B------:R-:W-:Y:S02]  /*03e0*/  UISETP.EQ.U32.AND UP1, UPT, UR4, URZ, UPT ;  /* 0x000000ff0400728c */ /* 0x000fe4000bf22070 */
[----:B------:R-:W-:Y:S02]  /*03f0*/  UPLOP3.LUT UP2, UPT, UPT, UPT, UPT, 0x80, 0x8 ;  /* 0x000000000008789c */ /* 0x000fe40003f4f070 */
[----:B---3--:R-:W-:-:S04]  /*0400*/  UISETP.NE.U32.AND UP0, UPT, UR6, URZ, UPT ;  /* 0x000000ff0600728c */ /* 0x008fc8000bf05070 */
[----:B------:R-:W-:-:S04]  /*0410*/  UISETP.NE.AND.EX UP0, UPT, UR7, URZ, UPT, UP0 ;  /* 0x000000ff0700728c */ /* 0x000fc8000bf05300 */
[----:B------:R-:W-:-:S04]  /*0420*/  UISETP.EQ.OR.EX UP3, UPT, UR5, URZ, !UP0, UP1 ;  /* 0x000000ff0500728c */ /* 0x000fc8000c762710 */
[----:B------:R-:W-:-:S05]  /*0430*/  UP2UR UR50, UPR, URZ, 0x8 ;  /* 0x00000008ff327883 */ /* 0x000fca0008000000 */
[----:B------:R-:W-:Y:S07]  /*0440*/  BRA.U !UP3, `(.L_x_8) ;  /* 0x000000010b207547 */ /* 0x000fee000b800000 */
[----:B------:R-:W-:Y:S01]  /*0450*/  UISETP.NE.U32.AND UP2, UPT, UR4, URZ, UPT ;  /* 0x000000ff0400728c */ /* 0x000fe2000bf45070 */
[----:B-----5:R-:W-:Y:S01]  /*0460*/  FSETP.NEU.AND P0, PT, R81, RZ, PT ;  /* 0x000000ff5100720b */ /* 0x020fe20003f0d000 */
[----:B------:R-:W-:Y:S02]  /*0470*/  USEL UR4, URZ, 0xffffffff, UP0 ;  /* 0xffffffffff047887 */ /* 0x000fe40008000000 */
[----:B------:R-:W-:-:S10]  /*0480*/  UISETP.NE.AND.EX UP2, UPT, UR5, URZ, UPT, UP2 ;  /* 0x000000ff0500728c */ /* 0x000fd4000bf45320 */
[----:B------:R-:W-:Y:S01]  /*0490*/  VOTEU.ANY UP1, P0 ;  /* 0x0000000000ff7886 */ /* 0x000fe20000020100 */
[----:B------:R-:W-:-:S04]  /*04a0*/  @!UP2 USEL UR4, URZ, 0xffffffff, UP1 ;  /* 0xffffffffff04a887 */ /* 0x000fc80008800000 */
[----:B------:R-:W-:-:S04]  /*04b0*/  ULOP3.LUT UR4, UR4, 0x1, URZ, 0xc0, !UPT ;  /* 0x0000000104047892 */ /* 0x000fc8000f8ec0ff */
[----:B------:R-:W-:-:S11]  /*04c0*/  UISETP.NE.U32.AND UP2, UPT, UR4, 0x1, UPT ;  /* 0x000000010400788c */ /* 0x000fd6000bf45070 */
.L_x_8:
[----:B-1----:R-:W1:Y:S01]  /*04d0*/  SHFL.IDX PT, R2, R162, RZ, 0x1f ;  /* 0x00001fffa2027589 */ /* 0x002e6200000e0000 */
[----:B------:R-:W-:-:S04]  /*04e0*/  UISETP.NE.AND UP1, UPT, UR8, 0x2, UPT ;  /* 0x000000020800788c */ /* 0x000fc8000bf25270 */
[----:B------:R-:W-:Y:S01]  /*04f0*/  USEL UR6, URZ, 0x1, UP1 ;  /* 0x00000001ff067887 */ /* 0x000fe20008800000 */
[----:B-1----:R-:W-:-:S13]  /*0500*/  ISETP.NE.AND P0, PT, R2, RZ, PT ;  /* 0x000000ff0200720c */ /* 0x002fda0003f05270 */
[----:B------:R-:W-:Y:S05]  /*0510*/  @P0 BRA `(.L_x_9) ;  /* 0x0000000000400947 */ /* 0x000fea0003800000 */
[----:B------:R-:W1:Y:S01]  /*0520*/  S2UR UR5, SR_CgaCtaId ;  /* 0x00000000000579c3 */ /* 0x000e620000008800 */
[----:B------:R-:W-:Y:S01]  /*0530*/  UMOV UR7, 0x400 ;  /* 0x0000040000077882 */ /* 0x000fe20000000000 */
[----:B------:R-:W-:Y:S01]  /*0540*/  UMOV UR4, 0x1 ;  /* 0x0000000100047882 */ /* 0x000fe20000000000 */
[----:B------:R-:W-:Y:S01]  /*0550*/  ELECT P0, URZ, PT ;  /* 0x0000000000ff782f */ /* 0x000fe20003800000 */
[----:B------:R-:W-:-:S04]  /*0560*/  UIADD3 UR10, UPT, UPT, -UR4, 0x100000, URZ ;  /* 0x00100000040a7890 */ /* 0x000fc8000fffe1ff */
[----:B------:R-:W-:Y:S02]  /*0570*/  USHF.L.U32 UR11, UR10, 0xb, URZ ;  /* 0x0000000b0a0b7899 */ /* 0x000fe400080006ff */
[----:B------:R-:W-:Y:S02]  /*0580*/  USHF.L.U32 UR10, UR10, 0x1, URZ ;  /* 0x000000010a0a7899 */ /* 0x000fe400080006ff */
[----:B-1----:R-:W-:Y:S01]  /*0590*/  ULEA UR5, UR5, UR7, 0x18 ;  /* 0x0000000705057291 */ /* 0x002fe2000f8ec0ff */
[----:B------:R-:W1:Y:S11]  /*05a0*/  FENCE.VIEW.ASYNC.S ;  /* 0x00000000000073c6 */ /* 0x000e760000000000 */
[----:B-1----:R1:W3:Y:S01]  /*05b0*/  SYNCS.EXCH.64 URZ, [UR5], UR10 ;  /* 0x0000000a05ff75b2 */ /* 0x0022e20008000100 */
[----:B------:R1:W4:Y:S01]  /*05c0*/  SYNCS.EXCH.64 URZ, [UR5+0x18], UR10 ;  /* 0x0000180a05ff75b2 */ /* 0x0003220008000100 */
[----:B------:R1:W1:Y:S01]  /*05d0*/  SYNCS.EXCH.64 URZ, [UR5+0x8], UR10 ;  /* 0x0000080a05ff75b2 */ /* 0x0002620008000100 */
[----:B------:R1:W1:Y:S01]  /*05e0*/  SYNCS.EXCH.64 URZ, [UR5+0x20], UR10 ;  /* 0x0000200a05ff75b2 */ /* 0x0002620008000100 */
[----:B------:R1:W1:Y:S01]  /*05f0*/  SYNCS.EXCH.64 URZ, [UR5+0x10], UR10 ;  /* 0x0000100a05ff75b2 */ /* 0x0002620008000100 */
[----:B------:R1:W1:Y:S01]  /*0600*/  SYNCS.EXCH.64 URZ, [UR5+0x28], UR10 ;  /* 0x0000280a05ff75b2 */ /* 0x0002620008000100 */
[----:B------:R-:W-:Y:S01]  /*0610*/  NOP ;  /* 0x0000000000007918 */ /* 0x000fe20000000000 */
.L_x_9:
[----:B------:R-:W2:Y:S01]  /*0620*/  SHFL.IDX PT, R2, R162, RZ, 0x1f ;  /* 0x00001fffa2027589 */ /* 0x000ea200000e0000 */
[----:B------:R-:W-:Y:S01]  /*0630*/  NOP ;  /* 0x0000000000007918 */ /* 0x000fe20000000000 */
[----:B--2---:R-:W-:-:S13]  /*0640*/  ISETP.NE.AND P0, PT, R2, 0x1, PT ;  /* 0x000000010200780c */ /* 0x004fda0003f05270 */
[----:B------:R-:W-:Y:S05]  /*0650*/  @P0 BRA `(.L_x_10) ;  /* 0x0000000000580947 */ /* 0x000fea0003800000 */
[----:B------:R-:W2:Y:S01]  /*0660*/  S2UR UR7, SR_CgaCtaId ;  /* 0x00000000000779c3 */ /* 0x000ea20000008800 */
[----:B------:R-:W-:Y:S01]  /*0670*/  UMOV UR9, 0x400 ;  /* 0x0000040000097882 */ /* 0x000fe20000000000 */
[----:B-1----:R-:W-:Y:S01]  /*0680*/  UMOV UR5, 0x20 ;  /* 0x0000002000057882 */ /* 0x002fe20000000000 */
[----:B------:R-:W-:Y:S01]  /*0690*/  UMOV UR4, 0x80 ;  /* 0x0000008000047882 */ /* 0x000fe20000000000 */
[----:B------:R-:W-:-:S04]  /*06a0*/  UIADD3 UR10, UPT, UPT, -UR5, 0x100000, URZ ;  /* 0x00100000050a7890 */ /* 0x000fc8000fffe1ff */
[----:B------:R-:W-:Y:S02]  /*06b0*/  USHF.L.U32 UR11, UR10, 0xb, URZ ;  /* 0x0000000b0a0b7899 */ /* 0x000fe400080006ff */
[----:B------:R-:W-:Y:S02]  /*06c0*/  USHF.L.U32 UR10, UR10, 0x1, URZ ;  /* 0x000000010a0a7899 */ /* 0x000fe400080006ff */
[----:B------:R-:W-:-:S04]  /*06d0*/  UIADD3 UR4, UPT, UPT, -UR4, 0x100000, URZ ;  /* 0x0010000004047890 */ /* 0x000fc8000fffe1ff */
[----:B------:R-:W-:Y:S02]  /*06e0*/  USHF.L.U32 UR5, UR4, 0xb, URZ ;  /* 0x0000000b04057899 */ /* 0x000fe400080006ff */
[----:B------:R-:W-:Y:S01]  /*06f0*/  USHF.L.U32 UR4, UR4, 0x1, URZ ;  /* 0x0000000104047899 */ /* 0x000fe200080006ff */
[----:B------:R-:W-:Y:S01]  /*0700*/  ELECT P0, URZ, PT ;  /* 0x0000000000ff782f */ /* 0x000fe20003800000 */
[----:B--2---:R-:W-:Y:S01]  /*0710*/  ULEA UR7, UR7, UR9, 0x18 ;  /* 0x0000000907077291 */ /* 0x004fe2000f8ec0ff */
[----:B------:R-:W1:Y:S11]  /*0720*/  FENCE.VIEW.ASYNC.S ;  /* 0x00000000000073c6 */ /* 0x000e760000000000 */
[----:B-1----:R2:W1:Y:S01]  /*0730*/  SYNCS.EXCH.64 URZ, [UR7+0x30], UR10 ;  /* 0x0000300a07ff75b2 */ /* 0x0024620008000100 */
[----:B------:R2:W1:Y:S01]  /*0740*/  SYNCS.EXCH.64 URZ, [UR7+0x50], UR4 ;  /* 0x0000500407ff75b2 */ /* 0x0004620008000100 */
[----:B------:R2:W1:Y:S01]  /*0750*/  SYNCS.EXCH.64 URZ, [UR7+0x38], UR10 ;  /* 0x0000380a07ff75b2 */ /* 0x0004620008000100 */
[----:B------:R2:W1:Y:S01]  /*0760*/  SYNCS.EXCH.64 URZ, [UR7+0x58], UR4 ;  /* 0x0000580407ff75b2 */ /* 0x0004620008000100 */
[----:B------:R2:W1:Y:S01]  /*0770*/  SYNCS.EXCH.64 URZ, [UR7+0x40], UR10 ;  /* 0x0000400a07ff75b2 */ /* 0x0004620008000100 */
[----:B------:R2:W1:Y:S01]  /*0780*/  SYNCS.EXCH.64 URZ, [UR7+0x60], UR4 ;  /* 0x0000600407ff75b2 */ /* 0x0004620008000100 */
[----:B------:R2:W1:Y:S01]  /*0790*/  SYNCS.EXCH.64 URZ, [UR7+0x48], UR10 ;  /* 0x0000480a07ff75b2 */ /* 0x0004620008000100 */
[----:B------:R2:W1:Y:S02]  /*07a0*/  SYNCS.EXCH.64 URZ, [UR7+0x68], UR4 ;  /* 0x0000680407ff75b2 */ /* 0x0004640008000100 */
[----:B--2---:R-:W-:Y:S01]  /*07b0*/  NOP ;  /* 0x0000000000007918 */ /* 0x004fe20000000000 */
.L_x_10:
[----:B------:R-:W2:Y:S01]  /*07c0*/  SHFL.IDX PT, R2, R162, RZ, 0x1f ;  /* 0x00001fffa2027589 */ /* 0x000ea200000e0000 */
[----:B------:R-:W-:Y:S01]  /*07d0*/  NOP ;  /* 0x0000000000007918 */ /* 0x000fe20000000000 */
[----:B--2---:R-:W-:-:S13]  /*07e0*/  ISETP.NE.AND P0, PT, R2, 0x3, PT ;  /* 0x000000030200780c */ /* 0x004fda0003f05270 */
[----:B------:R-:W-:Y:S05]  /*07f0*/  @P0 BRA `(.L_x_11) ;  /* 0x0000000000300947 */ /* 0x000fea0003800000 */
[----:B-1----:R-:W1:Y:S01]  /*0800*/  S2UR UR5, SR_CgaCtaId ;  /* 0x00000000000579c3 */ /* 0x002e620000008800 */
        /* <DEDUP_REMOVED lines=8> */
[----:B-1----:R2:W1:Y:S01]  /*0890*/  SYNCS.EXCH.64 URZ, [UR5+0x70], UR10 ;  /* 0x0000700a05ff75b2 */ /* 0x0024620008000100 */
[----:B------:R2:W1:Y:S02]  /*08a0*/  SYNCS.EXCH.64 URZ, [UR5+0x78], UR10 ;  /* 0x0000780a05ff75b2 */ /* 0x0004640008000100 */
[----:B--2---:R-:W-:Y:S01]  /*08b0*/  NOP ;  /* 0x0000000000007918 */ /* 0x004fe20000000000 */
.L_x_11:
[----:B------:R-:W2:Y:S01]  /*08c0*/  SHFL.IDX PT, R2, R162, RZ, 0x1f ;  /* 0x00001fffa2027589 */ /* 0x000ea200000e0000 */
[----:B------:R-:W-:Y:S01]  /*08d0*/  NOP ;  /* 0x0000000000007918 */ /* 0x000fe20000000000 */
[----:B--2---:R-:W-:-:S13]  /*08e0*/  ISETP.NE.AND P0, PT, R2, 0x4, PT ;  /* 0x000000040200780c */ /* 0x004fda0003f05270 */
[----:B------:R-:W-:Y:S05]  /*08f0*/  @P0 BRA `(.L_x_12) ;  /* 0x00000000004c0947 */ /* 0x000fea0003800000 */
[----:B-1----:R-:W1:Y:S01]  /*0900*/  S2UR UR5, SR_CgaCtaId ;  /* 0x00000000000579c3 */ /* 0x002e620000008800 */
[----:B------:R-:W-:Y:S01]  /*0910*/  UMOV UR9, 0x100 ;  /* 0x0000010000097882 */ /* 0x000fe20000000000 */
[----:B------:R-:W-:Y:S01]  /*0920*/  UMOV UR7, 0x400 ;  /* 0x0000040000077882 */ /* 0x000fe20000000000 */
[----:B------:R-:W-:Y:S01]  /*0930*/  USEL UR9, UR9, 0xe0, UP2 ;  /* 0x000000e009097887 */ /* 0x000fe20009000000 */
[----:B------:R-:W-:Y:S01]  /*0940*/  UMOV UR4, 0x1 ;  /* 0x0000000100047882 */ /* 0x000fe20000000000 */
[----:B------:R-:W-:Y:S01]  /*0950*/  ELECT P0, URZ, PT ;  /* 0x0000000000ff782f */ /* 0x000fe20003800000 */
[----:B------:R-:W-:-:S04]  /*0960*/  UIADD3 UR10, UPT, UPT, -UR4, 0x100000, URZ ;  /* 0x00100000040a7890 */ /* 0x000fc8000fffe1ff */
[----:B------:R-:W-:Y:S02]  /*0970*/  USHF.L.U32 UR11, UR10, 0xb, URZ ;  /* 0x0000000b0a0b7899 */ /* 0x000fe400080006ff */
[----:B------:R-:W-:Y:S02]  /*0980*/  USHF.L.U32 UR10, UR10, 0x1, URZ ;  /* 0x000000010a0a7899 */ /* 0x000fe400080006ff */
[----:B------:R-:W-:-:S04]  /*0990*/  UIADD3 UR12, UPT, UPT, -UR9, 0x100000, URZ ;  /* 0x00100000090c7890 */ /* 0x000fc8000fffe1ff */
[----:B------:R-:W-:Y:S02]  /*09a0*/  USHF.L.U32 UR13, UR12, 0xb, URZ ;  /* 0x0000000b0c0d7899 */ /* 0x000fe400080006ff */
[----:B------:R-:W-:Y:S02]  /*09b0*/  USHF.L.U32 UR12, UR12, 0x1, URZ ;  /* 0x000000010c0c7899 */ /* 0x000fe400080006ff */
[----:B-1----:R-:W-:Y:S01]  /*09c0*/  ULEA UR5, UR5, UR7, 0x18 ;  /* 0x0000000705057291 */ /* 0x002fe2000f8ec0ff */
[----:B------:R-:W1:Y:S11]  /*09d0*/  FENCE.VIEW.ASYNC.S ;  /* 0x00000000000073c6 */ /* 0x000e760000000000 */
[----:B-1----:R2:W1:Y:S01]  /*09e0*/  SYNCS.EXCH.64 URZ, [UR5+0x80], UR10 ;  /* 0x0000800a05ff75b2 */ /* 0x0024620008000100 */
[----:B------:R2:W1:Y:S01]  /*09f0*/  SYNCS.EXCH.64 URZ, [UR5+0x90], UR12 ;  /* 0x0000900c05ff75b2 */ /* 0x0004620008000100 */
[----:B------:R2:W1:Y:S01]  /*0a00*/  SYNCS.EXCH.64 URZ, [UR5+0x88], UR10 ;  /* 0x0000880a05ff75b2 */ /* 0x0004620008000100 */
[----:B------:R2:W1:Y:S02]  /*0a10*/  SYNCS.EXCH.64 URZ, [UR5+0x98], UR12 ;  /* 0x0000980c05ff75b2 */ /* 0x0004640008000100 */
[----:B--2---:R-:W-:Y:S01]  /*0a20*/  NOP ;  /* 0x0000000000007918 */ /* 0x004fe20000000000 */
.L_x_12:
        /* <DEDUP_REMOVED lines=20> */
[----:B------:R2:W1:Y:S02]  /*0b70*/  SYNCS.EXCH.64 URZ, [UR7+0xb8], UR4 ;  /* 0x0000b80407ff75b2 */ /* 0x0004640008000100 */
[----:B--2---:R-:W-:Y:S01]  /*0b80*/  NOP ;  /* 0x0000000000007918 */ /* 0x004fe20000000000 */
.L_x_13:
        /* <DEDUP_REMOVED lines=18> */
.L_x_14:
[----:B-1----:R-:W1:Y:S01]  /*0cb0*/  S2UR UR5, SR_CTAID.X ;  /* 0x00000000000579c3 */ /* 0x002e620000002500 */
[----:B------:R-:W-:-:S05]  /*0cc0*/  CS2R.32 R156, SR_CgaSize ;  /* 0x00000000009c7805 */ /* 0x000fca0000008a00 */
[----:B------:R-:W-:-:S05]  /*0cd0*/  IMAD R156, R156, -0xa0, RZ ;  /* 0xffffff609c9c7824 */ /* 0x000fca00078e02ff */
[----:B------:R-:W-:-:S14]  /*0ce0*/  R2UR UR9, R156 ;  /* 0x000000009c0972ca */ /* 0x000fdc00000e0000 */
[----:B------:R-:W2:Y:S01]  /*0cf0*/  LDCU UR9, c[0x0][UR9+0x2b0] ;  /* 0x00005600090977ac */ /* 0x000ea20008000800 */
[----:B------:R-:W-:Y:S01]  /*0d00*/  NOP ;  /* 0x0000000000007918 */ /* 0x000fe20000000000 */
[----:B------:R-:W-:-:S05]  /*0d10*/  CS2R.32 R156, SR_CgaSize ;  /* 0x00000000009c7805 */ /* 0x000fca0000008a00 */
[----:B------:R-:W-:-:S05]  /*0d20*/  IMAD R156, R156, -0xa0, RZ ;  /* 0xffffff609c9c7824 */ /* 0x000fca00078e02ff */
[----:B------:R-:W-:-:S14]  /*0d30*/  R2UR UR7, R156 ;  /* 0x000000009c0772ca */ /* 0x000fdc00000e0000 */
[----:B------:R-:W3:Y:S01]  /*0d40*/  LDCU UR7, c[0x0][UR7+0x2b4] ;  /* 0x00005680070777ac */ /* 0x000ee20008000800 */
[----:B------:R-:W4:Y:S08]  /*0d50*/  S2UR UR4, SR_CTAID.Y ;  /* 0x00000000000479c3 */ /* 0x000f300000002600 */
[----:B------:R-:W3:Y:S01]  /*0d60*/  LDC R9, c[0x0][0xb24] ;  /* 0x0002c900ff097b82 */ /* 0x000ee20000000800 */
[----:B-1----:R-:W-:-:S02]  /*0d70*/  I2FP.F32.U32 R4, UR5 ;  /* 0x0000000500047c45 */ /* 0x002fc40008201000 */
[----:B------:R-:W-:-:S05]  /*0d80*/  CS2R.32 R5, SR_CgaSize ;  /* 0x0000000000057805 */ /* 0x000fca0000008a00 */
[----:B------:R-:W-:-:S06]  /*0d90*/  IMAD R5, R5, -0xa0, RZ ;  /* 0xffffff6005057824 */ /* 0x000fcc00078e02ff */
[----:B------:R-:W1:Y:S01]  /*0da0*/  LDC R5, c[0x0][R5+0x2a0] ;  /* 0x0000a80005057b82 */ /* 0x000e620000000800 */
[----:B------:R-:W-:Y:S01]  /*0db0*/  MOV R21, UR5 ;  /* 0x0000000500157c02 */ /* 0x000fe20008000f00 */
[----:B--2---:R-:W-:Y:S01]  /*0dc0*/  FMUL R4, R4, UR9 ;  /* 0x0000000904047c20 */ /* 0x004fe20008400000 */
[----:B----4-:R-:W-:Y:S02]  /*0dd0*/  I2FP.F32.U32 R2, UR4 ;  /* 0x0000000400027c45 */ /* 0x010fe40008201000 */
[----:B------:R-:W-:-:S05]  /*0de0*/  CS2R.32 R3, SR_CgaSize ;  /* 0x0000000000037805 */ /* 0x000fca0000008a00 */
[----:B------:R-:W-:-:S06]  /*0df0*/  IMAD R3, R3, -0xa0, RZ ;  /* 0xffffff6003037824 */ /* 0x000fcc00078e02ff */
[----:B------:R-:W2:Y:S01]  /*0e00*/  LDC R3, c[0x0][R3+0x2a4] ;  /* 0x0000a90003037b82 */ /* 0x000ea20000000800 */
[----:B------:R-:W4:Y:S01]  /*0e10*/  F2I.U32.TRUNC.NTZ R156, R4 ;  /* 0x00000004009c7305 */ /* 0x000f22000020f000 */
[----:B------:R-:W-:Y:S01]  /*0e20*/  MOV R20, UR4 ;  /* 0x0000000400147c02 */ /* 0x000fe20008000f00 */
[----:B---3--:R-:W-:-:S05]  /*0e30*/  FMUL R2, R2, UR7 ;  /* 0x0000000702027c20 */ /* 0x008fca0008400000 */
[----:B------:R-:W-:Y:S01]  /*0e40*/  BAR.SYNC.DEFER_BLOCKING 0x0 ;  /* 0x0000000000007b1d */ /* 0x000fe20000010000 */
[----:B------:R-:W-:-:S05]  /*0e50*/  ISETP.GE.AND P0, PT, R9, 0x1, PT ;  /* 0x000000010900780c */ /* 0x000fca0003f06270 */
[----:B------:R-:W3:Y:S02]  /*0e60*/  F2I.U32.TRUNC.NTZ R154, R2 ;  /* 0x00000002009a7305 */ /* 0x000ee4000020f000 */
[----:B------:R-:W2:Y:S01]  /*0e70*/  S2UR UR36, SR_CTAID.Z ;  /* 0x00000000002479c3 */ /* 0x000ea20000002700 */
[----:B----4-:R-:W-:-:S05]  /*0e80*/  IADD3 R156, PT, PT, -R156, RZ, RZ ;  /* 0x000000ff9c9c7210 */ /* 0x010fca0007ffe1ff */
[----:B-1----:R-:W-:Y:S01]  /*0e90*/  IMAD R156, R5, R156, UR5 ;  /* 0x00000005059c7e24 */ /* 0x002fe2000f8e029c */
[----:B---3--:R-:W-:-:S05]  /*0ea0*/  IADD3 R154, PT, PT, -R154, RZ, RZ ;  /* 0x000000ff9a9a7210 */ /* 0x008fca0007ffe1ff */
[----:B--2---:R-:W-:Y:S01]  /*0eb0*/  IMAD R154, R3, R154, UR4 ;  /* 0x00000004039a7e24 */ /* 0x004fe2000f8e029a */
[----:B------:R-:W-:Y:S06]  /*0ec0*/  @!P0 BRA `(.L_x_15) ;  /* 0x0000000000b88947 */ /* 0x000fec0003800000 */
[----:B------:R-:W1:Y:S01]  /*0ed0*/  LDC.64 R4, c[0x0][0xb18] ;  /* 0x0002c600ff047b82 */ /* 0x000e620000000a00 */
[----:B------:R-:W-:-:S07]  /*0ee0*/  ISETP.NE.AND P0, PT, R9, 0x1, PT ;  /* 0x000000010900780c */ /* 0x000fce0003f05270 */
[----:B------:R-:W2:Y:S08]  /*0ef0*/  LDC R10, c[0x0][0xb0c] ;  /* 0x0002c300ff0a7b82 */ /* 0x000eb00000000800 */
[----:B------:R-:W3:Y:S08]  /*0f00*/  LDC R11, c[0x0][0x370] ;  /* 0x0000dc00ff0b7b82 */ /* 0x000ef00000000800 */
[----:B------:R-:W4:Y:S01]  /*0f10*/  LDC R12, c[0x0][0x374] ;  /* 0x0000dd00ff0c7b82 */ /* 0x000f220000000800 */
[----:B-1----:R-:W-:-:S07]  /*0f20*/  ISETP.NE.AND P1, PT, R4, 0x1, PT ;  /* 0x000000010400780c */ /* 0x002fce0003f25270 */
[----:B------:R-:W3:Y:S01]  /*0f30*/  LDC.64 R6, c[0x0][0xb10] ;  /* 0x0002c400ff067b82 */ /* 0x000ee20000000a00 */
[----:B--2---:R-:W-:-:S07]  /*0f40*/  ISETP.NE.AND P2, PT, R10, 0x1, PT ;  /* 0x000000010a00780c */ /* 0x004fce0003f45270 */
[----:B------:R-:W1:Y:S08]  /*0f50*/  LDC R8, c[0x0][0xb20] ;  /* 0x0002c800ff087b82 */ /* 0x000e700000000800 */
[----:B------:R-:W2:Y:S01]  /*0f60*/  LDC.64 R2, c[0x0][0xb28] ;  /* 0x0002ca00ff027b82 */ /* 0x000ea20000000a00 */
[----:B----4-:R-:W-:-:S04]  /*0f70*/  IMAD.HI.U32 R13, R12, R5, RZ ;  /* 0x000000050c0d7227 */ /* 0x010fc800078e00ff */
[----:B------:R-:W-:-:S04]  /*0f80*/  IMAD.HI.U32 R5, R20, R5, RZ ;  /* 0x0000000514057227 */ /* 0x000fc800078e00ff */
[----:B---3--:R-:W-:-:S04]  /*0f90*/  IMAD.HI.U32 R14, R11, R6, RZ ;  /* 0x000000060b0e7227 */ /* 0x008fc800078e00ff */
[C---:B------:R-:W-:Y:S01]  /*0fa0*/  IMAD.HI.U32 R16, R21.reuse, R6, RZ ;  /* 0x0000000615107227 */ /* 0x040fe200078e00ff */
[-C--:B------:R-:W-:Y:S02]  /*0fb0*/  @P2 SHF.R.U32.HI R11, RZ, R7.reuse, R14 ;  /* 0x00000007ff0b2219 */ /* 0x080fe4000001160e */
[-C--:B-1----:R-:W-:Y:S02]  /*0fc0*/  @P1 SHF.R.U32.HI R12, RZ, R8.reuse, R13 ;  /* 0x00000008ff0c1219 */ /* 0x082fe4000001160d */
[----:B------:R-:W-:Y:S02]  /*0fd0*/  SHF.R.U32.HI R5, RZ, R8, R5 ;  /* 0x00000008ff057219 */ /* 0x000fe40000011605 */
[----:B------:R-:W-:Y:S02]  /*0fe0*/  SHF.R.U32.HI R16, RZ, R7, R16 ;  /* 0x00000007ff107219 */ /* 0x000fe40000011610 */
[----:B------:R-:W-:Y:S01]  /*0ff0*/  SEL R5, R20, R5, !P1 ;  /* 0x0000000514057207 */ /* 0x000fe20004800000 */
[----:B--2---:R-:W-:Y:S01]  /*1000*/  IMAD.HI.U32 R14, R12, R2, RZ ;  /* 0x000000020c0e7227 */ /* 0x004fe200078e00ff */
[----:B------:R-:W-:-:S02]  /*1010*/  SEL R7, R21, R16, !P2 ;  /* 0x0000001015077207 */ /* 0x000fc40005000000 */
[----:B------:R-:W-:Y:S01]  /*1020*/  IADD3 R13, PT, PT, -R5, RZ, RZ ;  /* 0x000000ff050d7210 */ /* 0x000fe20007ffe1ff */
[----:B------:R-:W-:Y:S01]  /*1030*/  IMAD.HI.U32 R6, R11, R2, RZ ;  /* 0x000000020b067227 */ /* 0x000fe200078e00ff */
[----:B------:R-:W-:-:S03]  /*1040*/  @P0 SHF.R.U32.HI R12, RZ, R3, R14 ;  /* 0x00000003ff0c0219 */ /* 0x000fc6000001160e */
[----:B------:R-:W-:Y:S01]  /*1050*/  IMAD R13, R4, R13, R20 ;  /* 0x0000000d040d7224 */ /* 0x000fe200078e0214 */
[----:B------:R-:W-:Y:S01]  /*1060*/  @P0 SHF.R.U32.HI R11, RZ, R3, R6 ;  /* 0x00000003ff0b0219 */ /* 0x000fe20000011606 */
[----:B------:R-:W-:-:S04]  /*1070*/  IMAD R12, R12, R9, RZ ;  /* 0x000000090c0c7224 */ /* 0x000fc800078e02ff */
[----:B------:R-:W-:Y:S01]  /*1080*/  IMAD R6, R11, R9, RZ ;  /* 0x000000090b067224 */ /* 0x000fe200078e02ff */
[----:B------:R-:W-:-:S04]  /*1090*/  ISETP.GE.AND P1, PT, R5, R12, PT ;  /* 0x0000000c0500720c */ /* 0x000fc80003f26270 */
[----:B------:R-:W-:Y:S01]  /*10a0*/  ISETP.GE.OR P1, PT, R7, R6, P1 ;  /* 0x000000060700720c */ /* 0x000fe20000f26670 */
[----:B------:R-:W-:-:S05]  /*10b0*/  IMAD.HI.U32 R6, R5, R2, RZ ;  /* 0x0000000205067227 */ /* 0x000fca00078e00ff */
[----:B------:R-:W-:-:S04]  /*10c0*/  SHF.R.U32.HI R6, RZ, R3, R6 ;  /* 0x00000003ff067219 */ /* 0x000fc80000011606 */
[----:B------:R-:W-:-:S03]  /*10d0*/  SEL R6, R5, R6, !P0 ;  /* 0x0000000605067207 */ /* 0x000fc60004000000 */
[----:B------:R-:W-:Y:S01]  /*10e0*/  @!P1 IMAD.HI.U32 R8, R7, R2, RZ ;  /* 0x0000000207089227 */ /* 0x000fe200078e00ff */
[----:B------:R-:W-:-:S04]  /*10f0*/  IADD3 R2, PT, PT, -R6, RZ, RZ ;  /* 0x000000ff06027210 */ /* 0x000fc80007ffe1ff */
[----:B------:R-:W-:Y:S01]  /*1100*/  @!P1 SHF.R.U32.HI R8, RZ, R3, R8 ;  /* 0x00000003ff089219 */ /* 0x000fe20000011608 */
[----:B------:R-:W-:-:S03]  /*1110*/  IMAD R2, R9, R2, R5 ;  /* 0x0000000209027224 */ /* 0x000fc600078e0205 */
[----:B------:R-:W-:-:S05]  /*1120*/  @!P1 SEL R3, R7, R8, !P0 ;  /* 0x0000000807039207 */ /* 0x000fca0004000000 */
[--C-:B------:R-:W-:Y:S02]  /*1130*/  @!P1 IMAD.IADD R6, R6, 0x1, -R3.reuse ;  /* 0x0000000106069824 */ /* 0x100fe400078e0a03 */
[----:B------:R-:W-:Y:S01]  /*1140*/  @!P1 IMAD R3, R2, R11, R3 ;  /* 0x0000000b02039224 */ /* 0x000fe200078e0203 */
[----:B------:R-:W-:Y:S01]  /*1150*/  IADD3 R2, PT, PT, -R7, RZ, RZ ;  /* 0x000000ff07027210 */ /* 0x000fe20007ffe1ff */
[----:B------:R-:W-:Y:S02]  /*1160*/  @!P1 IMAD R5, R6, R9, R7 ;  /* 0x0000000906059224 */ /* 0x000fe400078e0207 */
[----:B------:R-:W-:Y:S02]  /*1170*/  @!P1 IMAD.MOV.U32 R7, RZ, RZ, R3 ;  /* 0x000000ffff079224 */ /* 0x000fe400078e0003 */
[----:B------:R-:W-:Y:S02]  /*1180*/  IMAD R2, R10, R2, R21 ;  /* 0x000000020a027224 */ /* 0x000fe400078e0215 */
[----:B------:R-:W-:-:S02]  /*1190*/  IMAD R20, R5, R4, R13 ;  /* 0x0000000405147224 */ /* 0x000fc400078e020d */
[----:B------:R-:W-:Y:S02]  /*11a0*/  IMAD R21, R7, R10, R2 ;  /* 0x0000000a07157224 */ /* 0x000fe400078e0202 */
.L_x_15:
[----:B------:R-:W1:Y:S01]  /*11b0*/  LDCU UR4, c[0x0][0xb30] ;  /* 0x00016600ff0477ac */ /* 0x000e620008000800 */
[----:B------:R-:W2:Y:S08]  /*11c0*/  S2UR UR37, SR_CgaCtaId ;  /* 0x00000000002579c3 */ /* 0x000eb00000008800 */
[----:B------:R-:W3:Y:S01]  /*11d0*/  LDC R72, c[0x0][0xb24] ;  /* 0x0002c900ff487b82 */ /* 0x000ee20000000800 */
[----:B-1----:R-:W-:-:S09]  /*11e0*/  UISETP.NE.AND UP1, UPT, UR4, 0x1, UPT ;  /* 0x000000010400788c */ /* 0x002fd2000bf25270 */
[----:B--2---:R-:W-:Y:S05]  /*11f0*/  BRA.U UP1, `(.L_x_16) ;  /* 0x0000000101407547 */ /* 0x004fea000b800000 */
[----:B------:R-:W1:Y:S08]  /*1200*/  LDC.64 R4, c[0x0][0xb10] ;  /* 0x0002c400ff047b82 */ /* 0x000e700000000a00 */
[----:B------:R-:W2:Y:S08]  /*1210*/  LDC.64 R2, c[0x0][0xb18] ;  /* 0x0002c600ff027b82 */ /* 0x000eb00000000a00 */
[----:B------:R-:W4:Y:S08]  /*1220*/  LDC R6, c[0x0][0xb20] ;  /* 0x0002c800ff067b82 */ /* 0x000f300000000800 */
[----:B------:R-:W3:Y:S01]  /*1230*/  LDC R8, c[0x0][0xb0c] ;  /* 0x0002c300ff087b82 */ /* 0x000ee20000000800 */
[----:B-1----:R-:W-:-:S05]  /*1240*/  IMAD.HI.U32 R4, R21, R4, RZ ;  /* 0x0000000415047227 */ /* 0x002fca00078e00ff */
[----:B------:R-:W-:Y:S01]  /*1250*/  SHF.R.U32.HI R4, RZ, R5, R4 ;  /* 0x00000005ff047219 */ /* 0x000fe20000011604 */
[----:B--2---:R-:W-:Y:S01]  /*1260*/  IMAD.HI.U32 R3, R20, R3, RZ ;  /* 0x0000000314037227 */ /* 0x004fe200078e00ff */
[----:B------:R-:W-:-:S04]  /*1270*/  ISETP.NE.AND P0, PT, R2, 0x1, PT ;  /* 0x000000010200780c */ /* 0x000fc80003f05270 */
[----:B----4-:R-:W-:-:S04]  /*1280*/  SHF.R.U32.HI R3, RZ, R6, R3 ;  /* 0x00000006ff037219 */ /* 0x010fc80000011603 */
[----:B------:R-:W-:Y:S02]  /*1290*/  SEL R3, R20, R3, !P0 ;  /* 0x0000000314037207 */ /* 0x000fe40004000000 */
[----:B---3--:R-:W-:-:S04]  /*12a0*/  ISETP.NE.AND P1, PT, R8, 0x1, PT ;  /* 0x000000010800780c */ /* 0x008fc80003f25270 */
[----:B------:R-:W-:-:S05]  /*12b0*/  SEL R4, R21, R4, !P1 ;  /* 0x0000000415047207 */ /* 0x000fca0004800000 */
[----:B------:R-:W-:Y:S02]  /*12c0*/  IMAD.IADD R5, R3, 0x1, -R4 ;  /* 0x0000000103057824 */ /* 0x000fe400078e0a04 */
[----:B------:R-:W-:Y:S02]  /*12d0*/  IMAD.IADD R3, R4, 0x1, -R3 ;  /* 0x0000000104037824 */ /* 0x000fe400078e0a03 */
[----:B------:R-:W-:Y:S02]  /*12e0*/  IMAD R21, R5, R8, R21 ;  /* 0x0000000805157224 */ /* 0x000fe400078e0215 */
[----:B------:R-:W-:-:S07]  /*12f0*/  IMAD R20, R3, R2, R20 ;  /* 0x0000000203147224 */ /* 0x000fce00078e0214 */
.L_x_16:
[----:B------:R-:W-:Y:S01]  /*1300*/  BAR.SYNC.DEFER_BLOCKING 0x0 ;  /* 0x0000000000007b1d */ /* 0x000fe20000010000 */
[----:B------:R-:W-:Y:S01]  /*1310*/  UISETP.NE.AND UP1, UPT, UR8, 0x2, UPT ;  /* 0x000000020800788c */ /* 0x000fe2000bf25270 */
[----:B------:R-:W-:Y:S02]  /*1320*/  ISETP.NE.OR P5, PT, R0, 0x2, !P5 ;  /* 0x000000020000780c */ /* 0x000fe40006fa5670 */
[----:B------:R-:W-:-:S06]  /*1330*/  LOP3.LUT R2, R170, 0x1f, RZ, 0xc0, !PT ;  /* 0x0000001faa027812 */ /* 0x000fcc00078ec0ff */
[----:B------:R-:W-:Y:S05]  /*1340*/  BRA.U UP1, `(.L_x_17) ;  /* 0x00000011013c7547 */ /* 0x000fea000b800000 */
[----:B------:R-:W1:Y:S01]  /*1350*/  LDCU UR13, c[0x0][0x38c] ;  /* 0x00007180ff0d77ac */ /* 0x000e620008000800 */
[----:B------:R-:W2:Y:S01]  /*1360*/  LDC R9, c[0x0][0x370] ;  /* 0x0000dc00ff097b82 */ /* 0x000ea20000000800 */
[----:B------:R-:W-:Y:S01]  /*1370*/  PLOP3.LUT P1, PT, PT, PT, UP2, 0x80, 0x8 ;  /* 0x000000000008781c */ /* 0x000fe20003f2f028 */
[----:B------:R-:W-:Y:S01]  /*1380*/  HFMA2 R12, -RZ, RZ, 0, 0 ;  /* 0x00000000ff0c7431 */ /* 0x000fe200000001ff */
[----:B------:R-:W-:Y:S01]  /*1390*/  ISETP.EQ.OR P4, PT, R2, RZ, P5 ;  /* 0x000000ff0200720c */ /* 0x000fe20002f82670 */
[----:B------:R-:W-:Y:S01]  /*13a0*/  IMAD.MOV.U32 R15, RZ, RZ, 0x1 ;  /* 0x00000001ff0f7424 */ /* 0x000fe200078e00ff */
[----:B------:R-:W-:Y:S01]  /*13b0*/  PLOP3.LUT P1, PT, P1, PT, PT, 0x8, 0x80 ;  /* 0x000000000080781c */ /* 0x000fe20000f2e170 */
[----:B------:R-:W-:Y:S01]  /*13c0*/  IMAD.MOV.U32 R14, RZ, RZ, RZ ;  /* 0x000000ffff0e7224 */ /* 0x000fe200078e00ff */
[----:B------:R-:W-:Y:S01]  /*13d0*/  MOV R8, 0x1 ;  /* 0x0000000100087802 */ /* 0x000fe20000000f00 */
[----:B------:R-:W4:Y:S01]  /*13e0*/  LDC R0, c[0x0][0x374] ;  /* 0x0000dd00ff007b82 */ /* 0x000f220000000800 */
[----:B------:R-:W-:Y:S01]  /*13f0*/  IMAD.MOV.U32 R10, RZ, RZ, RZ ;  /* 0x000000ffff0a7224 */ /* 0x000fe200078e00ff */
[----:B------:R-:W2:Y:S01]  /*1400*/  LDCU.64 UR22, c[0x0][0x348] ;  /* 0x00006900ff1677ac */ /* 0x000ea20008000a00 */
[----:B------:R-:W-:Y:S01]  /*1410*/  UMOV UR6, URZ ;  /* 0x000000ff00067c82 */ /* 0x000fe20008000000 */
[----:B-1----:R-:W-:-:S04]  /*1420*/  UIADD3 UR5, UPT, UPT, UR13, 0x3f, URZ ;  /* 0x0000003f0d057890 */ /* 0x002fc8000fffe0ff */
[----:B------:R-:W-:-:S04]  /*1430*/  USHF.R.S32.HI UR4, URZ, 0x1f, UR5 ;  /* 0x0000001fff047899 */ /* 0x000fc80008011405 */
[----:B------:R-:W-:-:S04]  /*1440*/  ULEA.HI UR4, UR4, UR5, URZ, 0x6 ;  /* 0x0000000504047291 */ /* 0x000fc8000f8f30ff */
[----:B------:R-:W-:Y:S02]  /*1450*/  USHF.R.S32.HI UR15, URZ, 0x6, UR4 ;  /* 0x00000006ff0f7899 */ /* 0x000fe40008011404 */
[----:B------:R-:W-:Y:S02]  /*1460*/  UIADD3 UR4, UPT, UPT, UR13, -0x1, URZ ;  /* 0xffffffff0d047890 */ /* 0x000fe4000fffe0ff */
[----:B------:R-:W-:Y:S02]  /*1470*/  UISETP.LT.U32.AND UP0, UPT, UR15, 0x3, UPT ;  /* 0x000000030f00788c */ /* 0x000fe4000bf01070 */
[----:B------:R-:W-:Y:S02]  /*1480*/  UISETP.GE.U32.AND UP1, UPT, UR4, -0x7f, UPT ;  /* 0xffffff810400788c */ /* 0x000fe4000bf26070 */
[----:B------:R-:W-:Y:S02]  /*1490*/  USEL UR14, UR15, 0x3, UP0 ;  /* 0x000000030f0e7887 */ /* 0x000fe40008000000 */
[----:B------:R-:W-:-:S02]  /*14a0*/  UIADD3 UR13, UPT, UPT, UR13, 0x7e, URZ ;  /* 0x0000007e0d0d7890 */ /* 0x000fc4000fffe0ff */
[----:B------:R-:W-:Y:S02]  /*14b0*/  UIADD3 UR5, UPT, UPT, UR14, -0x1, URZ ;  /* 0xffffffff0e057890 */ /* 0x000fe4000fffe0ff */
[----:B------:R-:W-:-:S03]  /*14c0*/  UIADD3 UR7, UPT, UPT, UR15, -UR14, URZ ;  /* 0x8000000e0f077290 */ /* 0x000fc6000fffe0ff */
[----:B------:R-:W-:-:S04]  /*14d0*/  @UP1 UIADD3 UR5, UPT, UPT, UR14, URZ, URZ ;  /* 0x000000ff0e051290 */ /* 0x000fc8000fffe0ff */
[----:B--2---:R-:W-:-:S12]  /*14e0*/  UIADD3 UR5, UPT, UPT, UR5, 0x1, URZ ;  /* 0x0000000105057890 */ /* 0x004fd8000fffe0ff */
.L_x_35:
[----:B------:R-:W-:Y:S01]  /*14f0*/  UISETP.NE.AND UP0, UPT, UR37, URZ, UPT ;  /* 0x000000ff2500728c */ /* 0x000fe2000bf05270 */
[----:B------:R-:W1:Y:S08]  /*1500*/  S2UR UR37, SR_CgaCtaId ;  /* 0x00000000002579c3 */ /* 0x000e700000008800 */
[----:B------:R-:W-:Y:S05]  /*1510*/  BRA.U UP0, `(.L_x_18) ;  /* 0x0000000100347547 */ /* 0x000fea000b800000 */
[----:B------:R-:W2:Y:S01]  /*1520*/  S2R R2, SR_CgaCtaId ;  /* 0x0000000000027919 */ /* 0x000ea20000008800 */
[----:B------:R-:W-:-:S04]  /*1530*/  MOV R3, 0x400 ;  /* 0x0000040000037802 */ /* 0x000fc80000000f00 */
[----:B--2---:R-:W-:Y:S02]  /*1540*/  LEA R3, R2, R3, 0x18 ;  /* 0x0000000302037211 */ /* 0x004fe400078ec0ff */
[----:B------:R-:W-:-:S03]  /*1550*/  SHF.L.U32 R2, R8, 0x1f, RZ ;  /* 0x0000001f08027819 */ /* 0x000fc600000006ff */
[----:B------:R-:W-:-:S04]  /*1560*/  IMAD R3, R10, 0x8, R3 ;  /* 0x000000080a037824 */ /* 0x000fc800078e0203 */
[----:B------:R-:W2:Y:S02]  /*1570*/  SYNCS.PHASECHK.TRANS64.TRYWAIT P0, [R3+URZ+0xd0], R2 ;  /* 0x0000d002030075a7 */ /* 0x000ea400080011ff */
[----:B--2---:R-:W-:Y:S05]  /*1580*/  @!P0 BRA `(.L_x_19) ;  /* 0x00000094008c8947 */ /* 0x004fea0003800000 */
.L_x_128:
[----:B------:R-:W-:Y:S01]  /*1590*/  VIADD R10, R10, 0x1 ;  /* 0x000000010a0a7836 */ /* 0x000fe20000000000 */
[----:B------:R2:W-:Y:S04]  /*15a0*/  SYNCS.ARRIVE.TRANS64.A1T0 RZ, [R3+URZ+0xc0], RZ ;  /* 0x0000c0ff03ff79a7 */ /* 0x0005e800081000ff */
[----:B------:R-:W-:-:S04]  /*15b0*/  ISETP.NE.AND P0, PT, R10, 0x2, PT ;  /* 0x000000020a00780c */ /* 0x000fc80003f05270 */
[----:B------:R-:W-:Y:S02]  /*15c0*/  SEL R10, R10, RZ, P0 ;  /* 0x000000ff0a0a7207 */ /* 0x000fe40000000000 */
[----:B--2---:R-:W-:-:S04]  /*15d0*/  SEL R3, RZ, 0x1, P0 ;  /* 0x00000001ff037807 */ /* 0x004fc80000000000 */
[----:B------:R-:W-:-:S07]  /*15e0*/  LOP3.LUT R8, R8, R3, RZ, 0x3c, !PT ;  /* 0x0000000308087212 */ /* 0x000fce00078e3cff */
.L_x_18:
[----:B------:R-:W-:Y:S01]  /*15f0*/  UMOV UR4, 0x400 ;  /* 0x0000040000047882 */ /* 0x000fe20000000000 */
[----:B------:R-:W-:Y:S01]  /*1600*/  SHF.L.U32 R2, R15, 0x1f, RZ ;  /* 0x0000001f0f027819 */ /* 0x000fe200000006ff */
[----:B-1----:R-:W-:Y:S01]  /*1610*/  ULEA UR4, UR37, UR4, 0x18 ;  /* 0x0000000425047291 */ /* 0x002fe2000f8ec0ff */
[----:B------:R-:W-:Y:S01]  /*1620*/  R2UR UR35, R21 ;  /* 0x00000000152372ca */ /* 0x000fe200000e0000 */
[----:B------:R-:W-:Y:S01]  /*1630*/  UISETP.GE.U32.AND UP0, UPT, UR13, 0x7f, UPT ;  /* 0x0000007f0d00788c */ /* 0x000fe2000bf06070 */
[----:B------:R-:W-:Y:S01]  /*1640*/  R2UR UR11, R20 ;  /* 0x00000000140b72ca */ /* 0x000fe200000e0000 */
[----:B------:R-:W-:Y:S01]  /*1650*/  ULEA UR8, UR6, UR4, 0x3 ;  /* 0x0000000406087291 */ /* 0x000fe2000f8e18ff */
[----:B------:R-:W-:-:S08]  /*1660*/  UMOV UR24, URZ ;  /* 0x000000ff00187c82 */ /* 0x000fd00008000000 */
[----:B------:R1:W2:Y:S01]  /*1670*/  SYNCS.PHASECHK.TRANS64.TRYWAIT P0, [UR8+0x18], R2 ;  /* 0x00001802ff0075a7 */ /* 0x0002a20008001108 */
[----:B------:R-:W-:Y:S02]  /*1680*/  USHF.L.U32 UR35, UR35, 0x7, URZ ;  /* 0x0000000723237899 */ /* 0x000fe400080006ff */
[----:B------:R-:W-:Y:S01]  /*1690*/  USHF.L.U32 UR11, UR11, 0x8, URZ ;  /* 0x000000080b0b7899 */ /* 0x000fe200080006ff */
[----:B------:R-:W-:Y:S11]  /*16a0*/  BRA.U !UP0, `(.L_x_20) ;  /* 0x0000000108a87547 */ /* 0x000ff6000b800000 */
[----:B------:R-:W-:Y:S01]  /*16b0*/  UMOV UR16, URZ ;  /* 0x000000ff00107c82 */ /* 0x000fe20008000000 */
[----:B------:R-:W-:-:S05]  /*16c0*/  UMOV UR17, UR6 ;  /* 0x0000000600117c82 */ /* 0x000fca0008000000 */
.L_x_25:
[----:B-1----:R-:W-:Y:S01]  /*16d0*/  ULEA UR33, UR17, UR4, 0x3 ;  /* 0x0000000411217291 */ /* 0x002fe2000f8e18ff */
[----:B--2---:R-:W-:Y:S01]  /*16e0*/  @!P5 MOV R3, 0xc000 ;  /* 0x0000c0000003d802 */ /* 0x004fe20000000f00 */
[----:B--2---:R-:W-:Y:S10]  /*16f0*/  @P0 BRA `(.L_x_21) ;  /* 0x00000000000c0947 */ /* 0x004ff40003800000 */
[----:B------:R-:W-:-:S04]  /*1700*/  SHF.L.U32 R5, R15, 0x1f, RZ ;  /* 0x0000001f0f057819 */ /* 0x000fc800000006ff */
[----:B------:R-:W2:Y:S02]  /*1710*/  SYNCS.PHASECHK.TRANS64.TRYWAIT P0, [UR33+0x18], R5 ;  /* 0x00001805ff0075a7 */ /* 0x000ea40008001121 */
[----:B--2---:R-:W-:Y:S05]  /*1720*/  @!P0 BRA `(.L_x_22) ;  /* 0x0000009400388947 */ /* 0x004fea0003800000 */
.L_x_21:
[----:B------:R2:W-:Y:S01]  /*1730*/  @!P5 SYNCS.ARRIVE.TRANS64 RZ, [UR33], R3 ;  /* 0x00000003ffffd9a7 */ /* 0x0005e20008000021 */
[----:B------:R-:W-:Y:S04]  /*1740*/  BSSY.RECONVERGENT B0, `(.L_x_23) ;  /* 0x0000003000007945 */ /* 0x000fe80003800200 */
[----:B------:R-:W-:Y:S05]  /*1750*/  @P4 BRA `(.L_x_24) ;  /* 0x0000000000044947 */ /* 0x000fea0003800000 */
[----:B------:R-:W-:Y:S05]  /*1760*/  BPT.TRAP 0x1 ;  /* 0x000000040000795c */ /* 0x000fea0000300000 */
.L_x_24:
[----:B------:R-:W-:Y:S05]  /*1770*/  BSYNC.RECONVERGENT B0 ;  /* 0x0000000000007941 */ /* 0x000fea0003800200 */
.L_x_23:
[----:B------:R-:W-:Y:S02]  /*1780*/  UIADD3 UR6, UPT, UPT, UR17, 0x1, URZ ;  /* 0x0000000111067890 */ /* 0x000fe4000fffe0ff */
[----:B------:R-:W-:Y:S02]  /*1790*/  ULEA UR32, UR17, UR4, 0xe ;  /* 0x0000000411207291 */ /* 0x000fe4000f8e70ff */
[----:B------:R-:W-:Y:S02]  /*17a0*/  UISETP.NE.AND UP0, UPT, UR6, 0x3, UPT ;  /* 0x000000030600788c */ /* 0x000fe4000bf05270 */
[----:B------:R-:W-:Y:S02]  /*17b0*/  UIADD3 UR26, UP1, UPT, UR22, 0x80, URZ ;  /* 0x00000080161a7890 */ /* 0x000fe4000ff3e0ff */
[----:B------:R-:W-:Y:S02]  /*17c0*/  USEL UR9, URZ, 0x1, UP0 ;  /* 0x00000001ff097887 */ /* 0x000fe40008000000 */
[----:B------:R-:W-:-:S02]  /*17d0*/  USEL UR6, UR6, URZ, UP0 ;  /* 0x000000ff06067287 */ /* 0x000fc40008000000 */
[----:B------:R-:W-:Y:S02]  /*17e0*/  UIADD3 UR20, UP0, UPT, UR22, 0x180, URZ ;  /* 0x0000018016147890 */ /* 0x000fe4000ff1e0ff */
[----:B------:R-:W-:Y:S01]  /*17f0*/  ULEA UR8, UR6, UR4, 0x3 ;  /* 0x0000000406087291 */ /* 0x000fe2000f8e18ff */
[----:B------:R-:W-:Y:S01]  /*1800*/  LOP3.LUT R15, R15, UR9, RZ, 0x3c, !PT ;  /* 0x000000090f0f7c12 */ /* 0x000fe2000f8e3cff */
[----:B------:R-:W-:Y:S02]  /*1810*/  USHF.L.U32 UR34, UR16, 0x6, URZ ;  /* 0x0000000610227899 */ /* 0x000fe400080006ff */
[----:B------:R-:W-:Y:S01]  /*1820*/  UIADD3.X UR27, UPT, UPT, URZ, UR23, URZ, UP1, !UPT ;  /* 0x00000017ff1b7290 */ /* 0x000fe20008ffe4ff */
[----:B-1----:R-:W-:Y:S01]  /*1830*/  SHF.L.U32 R2, R15, 0x1f, RZ ;  /* 0x0000001f0f027819 */ /* 0x002fe200000006ff */
[----:B------:R-:W-:Y:S02]  /*1840*/  UIADD3 UR32, UPT, UPT, UR32, 0x10800, URZ ;  /* 0x0001080020207890 */ /* 0x000fe4000fffe0ff */
[----:B------:R-:W-:Y:S01]  /*1850*/  UIADD3.X UR21, UPT, UPT, URZ, UR23, URZ, UP0, !UPT ;  /* 0x00000017ff157290 */ /* 0x000fe200087fe4ff */
[----:B------:R1:W1:Y:S01]  /*1860*/  SYNCS.PHASECHK.TRANS64.TRYWAIT P0, [UR8+0x18], R2 ;  /* 0x00001802ff0075a7 */ /* 0x0002620008001108 */
[----:B------:R-:W-:Y:S01]  /*1870*/  ULEA UR8, UR17, UR4, 0xf ;  /* 0x0000000411087291 */ /* 0x000fe2000f8e78ff */
[----:B------:R-:W-:Y:S01]  /*1880*/  UMOV UR18, 0x0 ;  /* 0x0000000000127882 */ /* 0x000fe20000000000 */
[----:B------:R-:W-:-:S02]  /*1890*/  UMOV UR19, 0x10000000 ;  /* 0x1000000000137882 */ /* 0x000fc40000000000 */
[----:B------:R-:W-:Y:S01]  /*18a0*/  UIADD3 UR8, UPT, UPT, UR8, 0x1c800, URZ ;  /* 0x0001c80008087890 */ /* 0x000fe2000fffe0ff */
[----:B------:R1:W-:Y:S01]  /*18b0*/  UTMALDG.3D [UR32], [UR26], desc[UR18] ;  /* 0x000012201a0075b4 */ /* 0x0003e20008011000 */
[----:B------:R-:W-:Y:S01]  /*18c0*/  UMOV UR12, UR36 ;  /* 0x00000024000c7c82 */ /* 0x000fe20008000000 */
[----:B------:R-:W-:Y:S01]  /*18d0*/  UMOV UR9, UR33 ;  /* 0x0000002100097c82 */ /* 0x000fe20008000000 */
[----:B------:R-:W-:Y:S01]  /*18e0*/  UMOV UR10, UR34 ;  /* 0x00000022000a7c82 */ /* 0x000fe20008000000 */
[----:B------:R-:W-:Y:S01]  /*18f0*/  UIADD3 UR16, UPT, UPT, UR16, 0x1, URZ ;  /* 0x0000000110107890 */ /* 0x000fe2000fffe0ff */
[----:B------:R-:W-:Y:S01]  /*1900*/  UMOV UR24, UR5 ;  /* 0x0000000500187c82 */ /* 0x000fe20008000000 */
[----:B------:R-:W-:Y:S02]  /*1910*/  UMOV UR17, UR6 ;  /* 0x0000000600117c82 */ /* 0x000fe40008000000 */
[----:B------:R1:W-:Y:S01]  /*1920*/  UTMALDG.3D [UR8], [UR20], desc[UR18] ;  /* 0x00001208140075b4 */ /* 0x0003e20008011000 */
[----:B------:R-:W-:-:S09]  /*1930*/  UISETP.NE.AND UP0, UPT, UR16, UR5, UPT ;  /* 0x000000051000728c */ /* 0x000fd2000bf05270 */
[----:B------:R-:W-:Y:S05]  /*1940*/  BRA.U UP0, `(.L_x_25) ;  /* 0xfffffffd00607547 */ /* 0x000fea000b83ffff */
.L_x_20:
[----:B-1----:R-:W-:Y:S01]  /*1950*/  ULEA UR8, UR6, UR4, 0x3 ;  /* 0x0000000406087291 */ /* 0x002fe2000f8e18ff */
[----:B------:R-:W-:Y:S01]  /*1960*/  SHF.L.U32 R2, R15, 0x1f, RZ ;  /* 0x0000001f0f027819 */ /* 0x000fe200000006ff */
[----:B------:R-:W-:Y:S01]  /*1970*/  @!P1 SYNCS.ARRIVE.TRANS64.A1T0 RZ, [UR4+0x78], RZ ;  /* 0x000078ffffff99a7 */ /* 0x000fe20008100004 */
[----:B------:R-:W-:-:S06]  /*1980*/  UISETP.GT.AND UP0, UPT, UR15, UR14, UPT ;  /* 0x0000000e0f00728c */ /* 0x000fcc000bf04270 */
[----:B--2---:R1:W2:Y:S03]  /*1990*/  SYNCS.PHASECHK.TRANS64.TRYWAIT P0, [UR8+0x18], R2 ;  /* 0x00001802ff0075a7 */ /* 0x0042a60008001108 */
[----:B------:R-:W-:Y:S05]  /*19a0*/  BRA.U !UP0, `(.L_x_26) ;  /* 0x0000000108ac7547 */ /* 0x000fea000b800000 */
[----:B------:R-:W-:Y:S01]  /*19b0*/  UIADD3 UR21, UPT, UPT, UR7, UR24, URZ ;  /* 0x0000001807157290 */ /* 0x000fe2000fffe0ff */
[----:B------:R-:W-:-:S11]  /*19c0*/  UMOV UR25, UR6 ;  /* 0x0000000600197c82 */ /* 0x000fd60008000000 */
.L_x_31:
[----:B-1----:R-:W-:Y:S01]  /*19d0*/  ULEA UR17, UR25, UR4, 0x3 ;  /* 0x0000000419117291 */ /* 0x002fe2000f8e18ff */
[----:B--2---:R-:W-:Y:S01]  /*19e0*/  @!P5 MOV R3, 0xc000 ;  /* 0x0000c0000003d802 */ /* 0x004fe20000000f00 */
[----:B--2---:R-:W-:Y:S10]  /*19f0*/  @P0 BRA `(.L_x_27) ;  /* 0x00000000000c0947 */ /* 0x004ff40003800000 */
[----:B------:R-:W-:-:S04]  /*1a00*/  SHF.L.U32 R5, R15, 0x1f, RZ ;  /* 0x0000001f0f057819 */ /* 0x000fc800000006ff */
[----:B------:R-:W2:Y:S02]  /*1a10*/  SYNCS.PHASECHK.TRANS64.TRYWAIT P0, [UR17+0x18], R5 ;  /* 0x00001805ff0075a7 */ /* 0x000ea40008001111 */
[----:B--2---:R-:W-:Y:S05]  /*1a20*/  @!P0 BRA `(.L_x_28) ;  /* 0x0000009000908947 */ /* 0x004fea0003800000 */
.L_x_27:
[----:B------:R2:W-:Y:S01]  /*1a30*/  @!P5 SYNCS.ARRIVE.TRANS64 RZ, [UR17], R3 ;  /* 0x00000003ffffd9a7 */ /* 0x0005e20008000011 */
[----:B------:R-:W-:Y:S04]  /*1a40*/  BSSY.RECONVERGENT B0, `(.L_x_29) ;  /* 0x0000003000007945 */ /* 0x000fe80003800200 */
[----:B------:R-:W-:Y:S05]  /*1a50*/  @P4 BRA `(.L_x_30) ;  /* 0x0000000000044947 */ /* 0x000fea0003800000 */
[----:B------:R-:W-:Y:S05]  /*1a60*/  BPT.TRAP 0x1 ;  /* 0x000000040000795c */ /* 0x000fea0000300000 */
.L_x_30:
[----:B------:R-:W-:Y:S05]  /*1a70*/  BSYNC.RECONVERGENT B0 ;  /* 0x0000000000007941 */ /* 0x000fea0003800200 */
.L_x_29:
        /* <DEDUP_REMOVED lines=10> */
[----:B------:R-:W-:Y:S01]  /*1b20*/  UIADD3 UR16, UPT, UPT, UR16, 0x10800, URZ ;  /* 0x0001080010107890 */ /* 0x000fe2000fffe0ff */
[----:B-1----:R-:W-:Y:S01]  /*1b30*/  SHF.L.U32 R2, R15, 0x1f, RZ ;  /* 0x0000001f0f027819 */ /* 0x002fe200000006ff */
[----:B------:R-:W-:Y:S02]  /*1b40*/  UIADD3.X UR31, UPT, UPT, URZ, UR23, URZ, UP1, !UPT ;  /* 0x00000017ff1f7290 */ /* 0x000fe40008ffe4ff */
[----:B------:R-:W-:Y:S01]  /*1b50*/  UIADD3.X UR29, UPT, UPT, URZ, UR23, URZ, UP0, !UPT ;  /* 0x00000017ff1d7290 */ /* 0x000fe200087fe4ff */
[----:B------:R1:W1:Y:S01]  /*1b60*/  SYNCS.PHASECHK.TRANS64.TRYWAIT P0, [UR8+0x18], R2 ;  /* 0x00001802ff0075a7 */ /* 0x0002620008001108 */
[----:B------:R-:W-:Y:S01]  /*1b70*/  ULEA UR8, UR25, UR4, 0xf ;  /* 0x0000000419087291 */ /* 0x000fe2000f8e78ff */
[----:B------:R-:W-:Y:S01]  /*1b80*/  UMOV UR26, 0x0 ;  /* 0x00000000001a7882 */ /* 0x000fe20000000000 */
[----:B------:R-:W-:-:S02]  /*1b90*/  UMOV UR27, 0x10000000 ;  /* 0x10000000001b7882 */ /* 0x000fc40000000000 */
[----:B------:R-:W-:Y:S01]  /*1ba0*/  UIADD3 UR8, UPT, UPT, UR8, 0x1c800, URZ ;  /* 0x0001c80008087890 */ /* 0x000fe2000fffe0ff */
[----:B------:R-:W-:Y:S01]  /*1bb0*/  UMOV UR19, UR35 ;  /* 0x0000002300137c82 */ /* 0x000fe20008000000 */
[----:B------:R-:W-:Y:S01]  /*1bc0*/  UMOV UR20, UR36 ;  /* 0x0000002400147c82 */ /* 0x000fe20008000000 */
[----:B------:R-:W-:Y:S01]  /*1bd0*/  UMOV UR12, UR36 ;  /* 0x00000024000c7c82 */ /* 0x000fe20008000000 */
[----:B------:R-:W-:Y:S01]  /*1be0*/  UMOV UR9, UR17 ;  /* 0x0000001100097c82 */ /* 0x000fe20008000000 */
[----:B------:R-:W-:Y:S01]  /*1bf0*/  UMOV UR10, UR18 ;  /* 0x00000012000a7c82 */ /* 0x000fe20008000000 */
[----:B------:R1:W-:Y:S01]  /*1c00*/  UTMALDG.3D [UR16], [UR30], desc[UR26] ;  /* 0x00001a101e0075b4 */ /* 0x0003e20008011000 */
[----:B------:R-:W-:Y:S01]  /*1c10*/  UIADD3 UR24, UPT, UPT, UR24, 0x1, URZ ;  /* 0x0000000118187890 */ /* 0x000fe2000fffe0ff */
[----:B------:R-:W-:-:S03]  /*1c20*/  UMOV UR25, UR6 ;  /* 0x0000000600197c82 */ /* 0x000fc60008000000 */
[----:B------:R-:W-:Y:S01]  /*1c30*/  UISETP.NE.AND UP0, UPT, UR24, UR21, UPT ;  /* 0x000000151800728c */ /* 0x000fe2000bf05270 */
[----:B------:R1:W-:Y:S08]  /*1c40*/  UTMALDG.3D [UR8], [UR28], desc[UR26] ;  /* 0x00001a081c0075b4 */ /* 0x0003f00008011000 */
[----:B------:R-:W-:Y:S05]  /*1c50*/  BRA.U UP0, `(.L_x_31) ;  /* 0xfffffffd005c7547 */ /* 0x000fea000b83ffff */
.L_x_26:
[----:B-1----:R-:W-:Y:S01]  /*1c60*/  LEA R2, R14, UR4, 0x3 ;  /* 0x000000040e027c11 */ /* 0x002fe2000f8e18ff */
[----:B------:R-:W-:Y:S01]  /*1c70*/  NOP ;  /* 0x0000000000007918 */ /* 0x000fe20000000000 */
[----:B--2---:R-:W-:Y:S02]  /*1c80*/  SHF.L.U32 R3, R12, 0x1f, RZ ;  /* 0x0000001f0c037819 */ /* 0x004fe400000006ff */
[----:B------:R-:W-:Y:S02]  /*1c90*/  LEA R4, R14, UR4, 0x4 ;  /* 0x000000040e047c11 */ /* 0x000fe4000f8e20ff */
[----:B------:R-:W1:Y:S02]  /*1ca0*/  SYNCS.PHASECHK.TRANS64.TRYWAIT P0, [R2+URZ+0x80], R3 ;  /* 0x00008003020075a7 */ /* 0x000e6400080011ff */
[----:B-1----:R-:W-:Y:S05]  /*1cb0*/  @!P0 BRA `(.L_x_32) ;  /* 0x0000009000048947 */ /* 0x002fea0003800000 */
.L_x_131:
[----:B------:R-:W2:Y:S01]  /*1cc0*/  LDS.128 R4, [R4+0xf0] ;  /* 0x0000f00004047984 */ /* 0x000ea20000000c00 */
[----:B---3--:R-:W-:Y:S01]  /*1cd0*/  ISETP.GE.AND P0, PT, R72, 0x1, PT ;  /* 0x000000014800780c */ /* 0x008fe20003f06270 */
[----:B-1----:R-:W-:Y:S01]  /*1ce0*/  VIADD R2, R2, 0x90 ;  /* 0x0000009002027836 */ /* 0x002fe20000000000 */
[----:B------:R-:W-:Y:S01]  /*1cf0*/  @!PT LDS RZ, [RZ] ;  /* 0x00000000fffff984 */ /* 0x000fe20000000800 */
[----:B------:R-:W-:Y:S01]  /*1d00*/  @!PT LDS RZ, [RZ] ;  /* 0x00000000fffff984 */ /* 0x000fe20000000800 */
[----:B------:R-:W-:Y:S01]  /*1d10*/  @!PT LDS RZ, [RZ] ;  /* 0x00000000fffff984 */ /* 0x000fe20000000800 */
[----:B------:R-:W-:Y:S01]  /*1d20*/  @!PT LDS RZ, [RZ] ;  /* 0x00000000fffff984 */ /* 0x000fe20000000800 */
[----:B------:R1:W-:Y:S06]  /*1d30*/  MEMBAR.ALL.CTA ;  /* 0x0000000000007992 */ /* 0x0003ec0000008000 */
[----:B-1----:R-:W1:Y:S01]  /*1d40*/  FENCE.VIEW.ASYNC.S ;  /* 0x00000000000073c6 */ /* 0x002e620000000000 */
[----:B------:R-:W-:-:S04]  /*1d50*/  PRMT R2, RZ, 0x654, R2 ;  /* 0x00000654ff027816 */ /* 0x000fc80000000002 */
[----:B-1----:R1:W-:Y:S01]  /*1d60*/  SYNCS.ARRIVE.TRANS64.RED.A1T0 RZ, [R2+URZ], RZ ;  /* 0x000000ff02ff79a7 */ /* 0x0023e200081004ff */
[----:B--2---:R-:W-:-:S13]  /*1d70*/  LOP3.LUT P2, RZ, R6, 0x1, RZ, 0xc0, !PT ;  /* 0x0000000106ff7812 */ /* 0x004fda000784c0ff */
[----:B------:R-:W-:Y:S01]  /*1d80*/  @P2 SHF.R.U32.HI R3, RZ, 0x10, R5 ;  /* 0x00000010ff032819 */ /* 0x000fe20000011605 */
[----:B------:R-:W-:Y:S01]  /*1d90*/  VOTEU.ANY UP0, P2 ;  /* 0x0000000000ff7886 */ /* 0x000fe20001000100 */
[----:B------:R-:W-:Y:S02]  /*1da0*/  @P2 MOV R13, R4 ;  /* 0x00000004000d2202 */ /* 0x000fe40000000f00 */
[----:B------:R-:W-:Y:S02]  /*1db0*/  @P2 R2UR.BROADCAST UR8, R3 ;  /* 0x00000000030822ca */ /* 0x000fe400008e0000 */
[----:B------:R-:W-:-:S11]  /*1dc0*/  @P2 LOP3.LUT R11, R5, 0xffff, RZ, 0xc0, !PT ;  /* 0x0000ffff050b2812 */ /* 0x000fd600078ec0ff */
[----:B------:R-:W-:Y:S01]  /*1dd0*/  @UP0 UMOV UR36, UR8 ;  /* 0x0000000800240c82 */ /* 0x000fe20008000000 */
[----:B-1----:R-:W-:Y:S05]  /*1de0*/  @!P0 BRA `(.L_x_33) ;  /* 0x0000000000b88947 */ /* 0x002fea0003800000 */
[----:B------:R-:W4:Y:S01]  /*1df0*/  LDC.64 R4, c[0x0][0xb18] ;  /* 0x0002c600ff047b82 */ /* 0x000f220000000a00 */
[----:B------:R-:W-:-:S07]  /*1e00*/  ISETP.NE.AND P3, PT, R72, 0x1, PT ;  /* 0x000000014800780c */ /* 0x000fce0003f65270 */
[----:B------:R-:W1:Y:S08]  /*1e10*/  LDC.64 R6, c[0x0][0xb10] ;  /* 0x0002c400ff067b82 */ /* 0x000e700000000a00 */
[----:B------:R-:W2:Y:S08]  /*1e20*/  LDC R16, c[0x0][0xb20] ;  /* 0x0002c800ff107b82 */ /* 0x000eb00000000800 */
[----:B------:R-:W3:Y:S01]  /*1e30*/  LDC R18, c[0x0][0xb0c] ;  /* 0x0002c300ff127b82 */ /* 0x000ee20000000800 */
[----:B----4-:R-:W-:Y:S01]  /*1e40*/  IMAD.HI.U32 R17, R0, R5, RZ ;  /* 0x0000000500117227 */ /* 0x010fe200078e00ff */
[----:B------:R-:W-:-:S03]  /*1e50*/  ISETP.NE.AND P0, PT, R4, 0x1, PT ;  /* 0x000000010400780c */ /* 0x000fc60003f05270 */
[----:B------:R-:W-:-:S03]  /*1e60*/  IMAD.HI.U32 R5, R11, R5, RZ ;  /* 0x000000050b057227 */ /* 0x000fc600078e00ff */
[----:B------:R-:W4:Y:S01]  /*1e70*/  LDC.64 R2, c[0x0][0xb28] ;  /* 0x0002ca00ff027b82 */ /* 0x000f220000000a00 */
[----:B-1----:R-:W-:-:S04]  /*1e80*/  IMAD.HI.U32 R20, R9, R6, RZ ;  /* 0x0000000609147227 */ /* 0x002fc800078e00ff */
[----:B------:R-:W-:Y:S01]  /*1e90*/  IMAD.HI.U32 R22, R13, R6, RZ ;  /* 0x000000060d167227 */ /* 0x000fe200078e00ff */
[----:B------:R-:W-:Y:S02]  /*1ea0*/  SHF.R.U32.HI R20, RZ, R7, R20 ;  /* 0x00000007ff147219 */ /* 0x000fe40000011614 */
[-C--:B--2---:R-:W-:Y:S02]  /*1eb0*/  SHF.R.U32.HI R17, RZ, R16.reuse, R17 ;  /* 0x00000010ff117219 */ /* 0x084fe40000011611 */
[----:B------:R-:W-:Y:S02]  /*1ec0*/  SHF.R.U32.HI R16, RZ, R16, R5 ;  /* 0x00000010ff107219 */ /* 0x000fe40000011605 */
[----:B------:R-:W-:Y:S02]  /*1ed0*/  SEL R17, R0, R17, !P0 ;  /* 0x0000001100117207 */ /* 0x000fe40004000000 */
[----:B------:R-:W-:Y:S02]  /*1ee0*/  SHF.R.U32.HI R22, RZ, R7, R22 ;  /* 0x00000007ff167219 */ /* 0x000fe40000011616 */
[----:B---3--:R-:W-:-:S02]  /*1ef0*/  ISETP.NE.AND P1, PT, R18, 0x1, PT ;  /* 0x000000011200780c */ /* 0x008fc40003f25270 */
[----:B------:R-:W-:Y:S02]  /*1f00*/  SEL R5, R11, R16, !P0 ;  /* 0x000000100b057207 */ /* 0x000fe40004000000 */
[----:B------:R-:W-:Y:S02]  /*1f10*/  SEL R19, R9, R20, !P1 ;  /* 0x0000001409137207 */ /* 0x000fe40004800000 */
[----:B------:R-:W-:Y:S01]  /*1f20*/  SEL R7, R13, R22, !P1 ;  /* 0x000000160d077207 */ /* 0x000fe20004800000 */
[----:B----4-:R-:W-:-:S04]  /*1f30*/  IMAD.HI.U32 R20, R17, R2, RZ ;  /* 0x0000000211147227 */ /* 0x010fc800078e00ff */
[----:B------:R-:W-:Y:S01]  /*1f40*/  IMAD.HI.U32 R6, R19, R2, RZ ;  /* 0x0000000213067227 */ /* 0x000fe200078e00ff */
[----:B------:R-:W-:-:S04]  /*1f50*/  @P3 SHF.R.U32.HI R17, RZ, R3, R20 ;  /* 0x00000003ff113219 */ /* 0x000fc80000011614 */
        /* <DEDUP_REMOVED lines=8> */
[----:B------:R-:W-:-:S04]  /*1fe0*/  @!P0 IMAD.HI.U32 R16, R7, R2, RZ ;  /* 0x0000000207108227 */ /* 0x000fc800078e00ff */
[----:B------:R-:W-:Y:S01]  /*1ff0*/  IMAD.MOV R2, RZ, RZ, -R6 ;  /* 0x000000ffff027224 */ /* 0x000fe200078e0a06 */
[----:B------:R-:W-:-:S03]  /*2000*/  @!P0 SHF.R.U32.HI R16, RZ, R3, R16 ;  /* 0x00000003ff108219 */ /* 0x000fc60000011610 */
[----:B------:R-:W-:Y:S01]  /*2010*/  IMAD R2, R72, R2, R5 ;  /* 0x0000000248027224 */ /* 0x000fe200078e0205 */
[----:B------:R-:W-:Y:S02]  /*2020*/  @!P0 SEL R3, R7, R16, !P3 ;  /* 0x0000001007038207 */ /* 0x000fe40005800000 */
[----:B------:R-:W-:-:S03]  /*2030*/  IADD3 R16, PT, PT, -R5, RZ, RZ ;  /* 0x000000ff05107210 */ /* 0x000fc60007ffe1ff */
[--C-:B------:R-:W-:Y:S02]  /*2040*/  @!P0 IMAD.IADD R6, R6, 0x1, -R3.reuse ;  /* 0x0000000106068824 */ /* 0x100fe400078e0a03 */
[----:B------:R-:W-:Y:S01]  /*2050*/  @!P0 IMAD R3, R2, R19, R3 ;  /* 0x0000001302038224 */ /* 0x000fe200078e0203 */
[----:B------:R-:W-:Y:S01]  /*2060*/  IADD3 R2, PT, PT, -R7, RZ, RZ ;  /* 0x000000ff07027210 */ /* 0x000fe20007ffe1ff */
[----:B------:R-:W-:Y:S02]  /*2070*/  @!P0 IMAD R5, R72, R6, R7 ;  /* 0x0000000648058224 */ /* 0x000fe400078e0207 */
[----:B------:R-:W-:Y:S02]  /*2080*/  IMAD R11, R4, R16, R11 ;  /* 0x00000010040b7224 */ /* 0x000fe400078e020b */
[----:B------:R-:W-:Y:S02]  /*2090*/  @!P0 IMAD.MOV.U32 R7, RZ, RZ, R3 ;  /* 0x000000ffff078224 */ /* 0x000fe400078e0003 */
[----:B------:R-:W-:-:S02]  /*20a0*/  IMAD R2, R18, R2, R13 ;  /* 0x0000000212027224 */ /* 0x000fc400078e020d */
[----:B------:R-:W-:Y:S02]  /*20b0*/  IMAD R11, R5, R4, R11 ;  /* 0x00000004050b7224 */ /* 0x000fe400078e020b */
[----:B------:R-:W-:Y:S02]  /*20c0*/  IMAD R13, R7, R18, R2 ;  /* 0x00000012070d7224 */ /* 0x000fe400078e0202 */
.L_x_33:
[----:B------:R-:W1:Y:S02]  /*20d0*/  LDCU UR8, c[0x0][0xb30] ;  /* 0x00016600ff0877ac */ /* 0x000e640008000800 */
[----:B-1----:R-:W-:-:S09]  /*20e0*/  UISETP.NE.AND UP0, UPT, UR8, 0x1, UPT ;  /* 0x000000010800788c */ /* 0x002fd2000bf05270 */
[----:B------:R-:W-:Y:S05]  /*20f0*/  BRA.U UP0, `(.L_x_34) ;  /* 0x0000000100407547 */ /* 0x000fea000b800000 */
[----:B------:R-:W1:Y:S08]  /*2100*/  LDC.64 R4, c[0x0][0xb10] ;  /* 0x0002c400ff047b82 */ /* 0x000e700000000a00 */
[----:B------:R-:W2:Y:S08]  /*2110*/  LDC.64 R2, c[0x0][0xb18] ;  /* 0x0002c600ff027b82 */ /* 0x000eb00000000a00 */
[----:B------:R-:W3:Y:S08]  /*2120*/  LDC R6, c[0x0][0xb20] ;  /* 0x0002c800ff067b82 */ /* 0x000ef00000000800 */
[----:B------:R-:W4:Y:S01]  /*2130*/  LDC R16, c[0x0][0xb0c] ;  /* 0x0002c300ff107b82 */ /* 0x000f220000000800 */
[----:B-1----:R-:W-:-:S05]  /*2140*/  IMAD.HI.U32 R4, R13, R4, RZ ;  /* 0x000000040d047227 */ /* 0x002fca00078e00ff */
[----:B------:R-:W-:Y:S01]  /*2150*/  SHF.R.U32.HI R4, RZ, R5, R4 ;  /* 0x00000005ff047219 */ /* 0x000fe20000011604 */
[----:B--2---:R-:W-:Y:S01]  /*2160*/  IMAD.HI.U32 R3, R11, R3, RZ ;  /* 0x000000030b037227 */ /* 0x004fe200078e00ff */
[----:B------:R-:W-:-:S04]  /*2170*/  ISETP.NE.AND P0, PT, R2, 0x1, PT ;  /* 0x000000010200780c */ /* 0x000fc80003f05270 */
[----:B---3--:R-:W-:-:S04]  /*2180*/  SHF.R.U32.HI R6, RZ, R6, R3 ;  /* 0x00000006ff067219 */ /* 0x008fc80000011603 */
[----:B------:R-:W-:Y:S02]  /*2190*/  SEL R3, R11, R6, !P0 ;  /* 0x000000060b037207 */ /* 0x000fe40004000000 */
[----:B----4-:R-:W-:-:S04]  /*21a0*/  ISETP.NE.AND P1, PT, R16, 0x1, PT ;  /* 0x000000011000780c */ /* 0x010fc80003f25270 */
[----:B------:R-:W-:-:S05]  /*21b0*/  SEL R4, R13, R4, !P1 ;  /* 0x000000040d047207 */ /* 0x000fca0004800000 */
[----:B------:R-:W-:Y:S02]  /*21c0*/  IMAD.IADD R5, R3, 0x1, -R4 ;  /* 0x0000000103057824 */ /* 0x000fe400078e0a04 */
[----:B------:R-:W-:Y:S02]  /*21d0*/  IMAD.IADD R3, R4, 0x1, -R3 ;  /* 0x0000000104037824 */ /* 0x000fe400078e0a03 */
[----:B------:R-:W-:Y:S02]  /*21e0*/  IMAD R13, R5, R16, R13 ;  /* 0x00000010050d7224 */ /* 0x000fe400078e020d */
[----:B------:R-:W-:-:S07]  /*21f0*/  IMAD R11, R3, R2, R11 ;  /* 0x00000002030b7224 */ /* 0x000fce00078e020b */
.L_x_34:
[----:B------:R-:W-:Y:S01]  /*2200*/  VIADD R14, R14, 0x1 ;  /* 0x000000010e0e7836 */ /* 0x000fe20000000000 */
[----:B------:R-:W-:Y:S01]  /*2210*/  PLOP3.LUT P1, PT, PT, PT, PT, 0x80, 0x8 ;  /* 0x000000000008781c */ /* 0x000fe20003f2f070 */
[----:B------:R-:W-:Y:S02]  /*2220*/  IMAD.IADD R21, R13, 0x1, R156 ;  /* 0x000000010d157824 */ /* 0x000fe400078e029c */
[----:B------:R-:W-:Y:S01]  /*2230*/  IMAD.IADD R20, R11, 0x1, R154 ;  /* 0x000000010b147824 */ /* 0x000fe200078e029a */
[----:B------:R-:W-:-:S04]  /*2240*/  ISETP.NE.AND P0, PT, R14, 0x2, PT ;  /* 0x000000020e00780c */ /* 0x000fc80003f05270 */
[----:B------:R-:W-:Y:S02]  /*2250*/  SEL R3, RZ, 0x1, P0 ;  /* 0x00000001ff037807 */ /* 0x000fe40000000000 */
[----:B------:R-:W-:Y:S02]  /*2260*/  SEL R14, R14, RZ, P0 ;  /* 0x000000ff0e0e7207 */ /* 0x000fe40000000000 */
[----:B------:R-:W-:Y:S01]  /*2270*/  LOP3.LUT R12, R12, R3, RZ, 0x3c, !PT ;  /* 0x000000030c0c7212 */ /* 0x000fe200078e3cff */
[----:B------:R-:W-:Y:S06]  /*2280*/  @P2 BRA `(.L_x_35) ;  /* 0xfffffff000982947 */ /* 0x000fec000383ffff */
[----:B------:R-:W-:Y:S01]  /*2290*/  UIADD3 UR4, UPT, UPT, UR4, 0x18, URZ ;  /* 0x0000001804047890 */ /* 0x000fe2000fffe0ff */
[----:B------:R-:W-:-:S03]  /*22a0*/  SHF.L.U32 R3, R15, 0x1f, RZ ;  /* 0x0000001f0f037819 */ /* 0x000fc600000006ff */
[----:B------:R-:W-:-:S09]  /*22b0*/  ULEA UR5, UR6, UR4, 0x3 ;  /* 0x0000000406057291 */ /* 0x000fd2000f8e18ff */
[----:B------:R-:W1:Y:S02]  /*22c0*/  SYNCS.PHASECHK.TRANS64.TRYWAIT P0, [UR5], R3 ;  /* 0x00000003ff0075a7 */ /* 0x000e640008001105 */
[----:B-1----:R-:W-:Y:S05]  /*22d0*/  @!P0 BRA `(.L_x_36) ;  /* 0x0000008800908947 */ /* 0x002fea0003800000 */
.L_x_133:
[----:B------:R-:W-:-:S04]  /*22e0*/  UIADD3 UR6, UPT, UPT, UR6, 0x1, URZ ;  /* 0x0000000106067890 */ /* 0x000fc8000fffe0ff */
[----:B------:R-:W-:-:S04]  /*22f0*/  UISETP.NE.AND UP0, UPT, UR6, 0x3, UPT ;  /* 0x000000030600788c */ /* 0x000fc8000bf05270 */
[----:B------:R-:W-:Y:S02]  /*2300*/  USEL UR7, URZ, 0x1, UP0 ;  /* 0x00000001ff077887 */ /* 0x000fe40008000000 */
[----:B------:R-:W-:-:S04]  /*2310*/  USEL UR6, UR6, URZ, UP0 ;  /* 0x000000ff06067287 */ /* 0x000fc80008000000 */
[----:B------:R-:W-:Y:S01]  /*2320*/  ULEA UR5, UR6, UR4, 0x3 ;  /* 0x0000000406057291 */ /* 0x000fe2000f8e18ff */
[----:B------:R-:W-:-:S04]  /*2330*/  LOP3.LUT R15, R15, UR7, RZ, 0x3c, !PT ;  /* 0x000000070f0f7c12 */ /* 0x000fc8000f8e3cff */
[----:B-1----:R-:W-:-:S04]  /*2340*/  SHF.L.U32 R3, R15, 0x1f, RZ ;  /* 0x0000001f0f037819 */ /* 0x002fc800000006ff */
[----:B------:R-:W1:Y:S02]  /*2350*/  SYNCS.PHASECHK.TRANS64.TRYWAIT P0, [UR5], R3 ;  /* 0x00000003ff0075a7 */ /* 0x000e640008001105 */
[----:B-1----:R-:W-:Y:S05]  /*2360*/  @!P0 BRA `(.L_x_37) ;  /* 0x0000008800848947 */ /* 0x002fea0003800000 */
.L_x_135:
[----:B------:R-:W-:-:S04]  /*2370*/  UIADD3 UR6, UPT, UPT, UR6, 0x1, URZ ;  /* 0x0000000106067890 */ /* 0x000fc8000fffe0ff */
[----:B------:R-:W-:-:S04]  /*2380*/  UISETP.NE.AND UP0, UPT, UR6, 0x3, UPT ;  /* 0x000000030600788c */ /* 0x000fc8000bf05270 */
[----:B------:R-:W-:Y:S02]  /*2390*/  USEL UR5, URZ, 0x1, UP0 ;  /* 0x00000001ff057887 */ /* 0x000fe40008000000 */
[----:B------:R-:W-:-:S04]  /*23a0*/  USEL UR6, UR6, URZ, UP0 ;  /* 0x000000ff06067287 */ /* 0x000fc80008000000 */
[----:B------:R-:W-:Y:S01]  /*23b0*/  ULEA UR6, UR6, UR4, 0x3 ;  /* 0x0000000406067291 */ /* 0x000fe2000f8e18ff */
[----:B-1----:R-:W-:-:S04]  /*23c0*/  LOP3.LUT R3, R15, UR5, RZ, 0x3c, !PT ;  /* 0x000000050f037c12 */ /* 0x002fc8000f8e3cff */
[----:B------:R-:W-:Y:S01]  /*23d0*/  SHF.L.U32 R3, R3, 0x1f, RZ ;  /* 0x0000001f03037819 */ /* 0x000fe200000006ff */
[----:B----4-:R-:W-:-:S07]  /*23e0*/  IMAD.U32 R0, RZ, RZ, UR6 ;  /* 0x00000006ff007e24 */ /* 0x010fce000f8e00ff */
.L_x_38:
[----:B-1----:R1:W2:Y:S02]  /*23f0*/  SYNCS.PHASECHK.TRANS64.TRYWAIT P0, [R0+URZ], R3 ;  /* 0x00000003000075a7 */ /* 0x0022a400080011ff */
[----:B--2---:R-:W-:Y:S05]  /*2400*/  @!P0 NANOSLEEP.SYNCS 0x989680 ;  /* 0x009896800000895d */ /* 0x004fea0003900000 */
[----:B------:R-:W2:Y:S02]  /*2410*/  @!P0 SYNCS.PHASECHK.TRANS64 P0, [R0+URZ], R3 ;  /* 0x00000003000085a7 */ /* 0x000ea400080010ff */
[----:B--2---:R-:W-:Y:S05]  /*2420*/  @P0 EXIT ;  /* 0x000000000000094d */ /* 0x004fea0003800000 */
[----:B------:R-:W-:Y:S05]  /*2430*/  BRA `(.L_x_38) ;  /* 0xfffffffc00ec7947 */ /* 0x000fea000383ffff */
.L_x_17:
[----:B------:R-:W-:-:S04]  /*2440*/  UISETP.NE.AND UP1, UPT, UR37, URZ, UPT ;  /* 0x000000ff2500728c */ /* 0x000fc8000bf25270 */
[----:B------:R-:W-:-:S09]  /*2450*/  UISETP.NE.OR UP1, UPT, UR8, 0x1, UP1 ;  /* 0x000000010800788c */ /* 0x000fd20008f25670 */
[----:B------:R-:W-:Y:S05]  /*2460*/  BRA.U UP1, `(.L_x_39) ;  /* 0x0000000501487547 */ /* 0x000fea000b800000 */
[----:B------:R-:W-:Y:S01]  /*2470*/  ISETP.NE.AND P2, PT, R2, RZ, PT ;  /* 0x000000ff0200720c */ /* 0x000fe20003f45270 */
[----:B------:R-:W-:Y:S01]  /*2480*/  IMAD.MOV.U32 R12, RZ, RZ, 0x1 ;  /* 0x00000001ff0c7424 */ /* 0x000fe200078e00ff */
[----:B------:R-:W-:Y:S02]  /*2490*/  CS2R R10, SRZ ;  /* 0x00000000000a7805 */ /* 0x000fe4000001ff00 */
[----:B------:R-:W-:Y:S01]  /*24a0*/  CS2R R8, SRZ ;  /* 0x0000000000087805 */ /* 0x000fe2000001ff00 */
[----:B------:R-:W-:Y:S01]  /*24b0*/  UMOV UR4, 0x400 ;  /* 0x0000040000047882 */ /* 0x000fe20000000000 */
[----:B------:R-:W-:Y:S01]  /*24c0*/  UMOV UR6, URZ ;  /* 0x000000ff00067c82 */ /* 0x000fe20008000000 */
[----:B------:R-:W-:-:S12]  /*24d0*/  ULEA UR37, UR37, UR4, 0x18 ;  /* 0x0000000425257291 */ /* 0x000fd8000f8ec0ff */
.L_x_43:
[----:B------:R-:W-:Y:S02]  /*24e0*/  LEA R0, R8, UR37, 0x3 ;  /* 0x0000002508007c11 */ /* 0x000fe4000f8e18ff */
[----:B------:R-:W-:-:S03]  /*24f0*/  SHF.L.U32 R5, R9, 0x1f, RZ ;  /* 0x0000001f09057819 */ /* 0x000fc600000006ff */
[----:B------:R-:W-:Y:S01]  /*2500*/  VIADD R4, R0, 0xd0 ;  /* 0x000000d000047836 */ /* 0x000fe20000000000 */
[----:B------:R-:W1:Y:S02]  /*2510*/  SYNCS.PHASECHK.TRANS64.TRYWAIT P0, [R0+URZ+0xc0], R5 ;  /* 0x0000c005000075a7 */ /* 0x000e6400080011ff */
[----:B-1----:R-:W-:Y:S05]  /*2520*/  @!P0 BRA `(.L_x_40) ;  /* 0x00000088002c8947 */ /* 0x002fea0003800000 */
.L_x_136:
[----:B------:R-:W-:Y:S01]  /*2530*/  ULEA UR5, UR6, UR37, 0x3 ;  /* 0x0000002506057291 */ /* 0x000fe2000f8e18ff */
[----:B------:R-:W-:Y:S02]  /*2540*/  PRMT R4, RZ, 0x654, R4 ;  /* 0x00000654ff047816 */ /* 0x000fe40000000004 */
[----:B-1----:R-:W-:Y:S01]  /*2550*/  SHF.L.U32 R5, R12, 0x1f, RZ ;  /* 0x0000001f0c057819 */ /* 0x002fe200000006ff */
[----:B------:R-:W-:Y:S01]  /*2560*/  UIADD3 UR4, UPT, UPT, UR5, 0x80, URZ ;  /* 0x0000008005047890 */ /* 0x000fe2000fffe0ff */
[----:B------:R1:W-:Y:S05]  /*2570*/  SYNCS.ARRIVE.TRANS64.RED.A1T0 RZ, [R4+URZ], RZ ;  /* 0x000000ff04ff79a7 */ /* 0x0003ea00081004ff */
[----:B------:R-:W-:Y:S01]  /*2580*/  IMAD.U32 R7, RZ, RZ, UR4 ;  /* 0x00000004ff077e24 */ /* 0x000fe2000f8e00ff */
[----:B------:R-:W2:Y:S04]  /*2590*/  SYNCS.PHASECHK.TRANS64.TRYWAIT P0, [UR5+0x90], R5 ;  /* 0x00009005ff0075a7 */ /* 0x000ea80008001105 */
[----:B------:R-:W-:Y:S01]  /*25a0*/  PRMT R6, R2, 0x654, R7 ;  /* 0x0000065402067816 */ /* 0x000fe20000000007 */
[----:B-1----:R-:W-:Y:S01]  /*25b0*/  @!P2 IMAD.MOV.U32 R4, RZ, RZ, 0x10 ;  /* 0x00000010ff04a424 */ /* 0x002fe200078e00ff */
[----:B--2---:R-:W-:Y:S06]  /*25c0*/  @!P0 BRA `(.L_x_41) ;  /* 0x0000008800188947 */ /* 0x004fec0003800000 */
.L_x_138:
[----:B------:R-:W-:Y:S01]  /*25d0*/  ULEA UR4, UR6, UR37, 0x4 ;  /* 0x0000002506047291 */ /* 0x000fe2000f8e20ff */
[----:B------:R-:W-:Y:S01]  /*25e0*/  SEL R3, R6, R3, !P2 ;  /* 0x0000000306037207 */ /* 0x000fe20005000000 */
[----:B------:R-:W-:Y:S01]  /*25f0*/  UIADD3 UR5, UPT, UPT, UR5, 0x80, URZ ;  /* 0x0000008005057890 */ /* 0x000fe2000fffe0ff */
[----:B-1----:R-:W-:Y:S01]  /*2600*/  LEA R0, R11, UR37, 0x3 ;  /* 0x000000250b007c11 */ /* 0x002fe2000f8e18ff */
[----:B------:R-:W-:Y:S01]  /*2610*/  UIADD3 UR4, UPT, UPT, UR4, 0xf0, URZ ;  /* 0x000000f004047890 */ /* 0x000fe2000fffe0ff */
[----:B------:R-:W-:Y:S01]  /*2620*/  SHF.L.U32 R5, R10, 0x1f, RZ ;  /* 0x0000001f0a057819 */ /* 0x000fe200000006ff */
[----:B------:R1:W-:Y:S01]  /*2630*/  @!P2 SYNCS.ARRIVE.TRANS64.RED RZ, [R3+URZ], R4 ;  /* 0x0000000403ffa9a7 */ /* 0x0003e200080004ff */
[----:B------:R-:W-:Y:S01]  /*2640*/  UIADD3 UR6, UPT, UPT, UR6, 0x1, URZ ;  /* 0x0000000106067890 */ /* 0x000fe2000fffe0ff */
[----:B------:R-:W-:-:S03]  /*2650*/  VIADD R8, R8, 0x1 ;  /* 0x0000000108087836 */ /* 0x000fc60000000000 */
[----:B------:R-:W-:Y:S02]  /*2660*/  UISETP.NE.AND UP0, UPT, UR6, 0x2, UPT ;  /* 0x000000020600788c */ /* 0x000fe4000bf05270 */
[----:B------:R-:W-:Y:S06]  /*2670*/  UGETNEXTWORKID.BROADCAST [UR4], [UR5] ;  /* 0x00000000040073ca */ /* 0x000fec0008000100 */
[----:B------:R-:W-:Y:S01]  /*2680*/  USEL UR4, URZ, 0x1, UP0 ;  /* 0x00000001ff047887 */ /* 0x000fe20008000000 */
[----:B------:R-:W-:Y:S01]  /*2690*/  ISETP.NE.AND P0, PT, R8, 0x2, PT ;  /* 0x000000020800780c */ /* 0x000fe20003f05270 */
[----:B------:R-:W-:Y:S01]  /*26a0*/  USEL UR6, UR6, URZ, UP0 ;  /* 0x000000ff06067287 */ /* 0x000fe20008000000 */
[----:B------:R-:W2:Y:S03]  /*26b0*/  SYNCS.PHASECHK.TRANS64.TRYWAIT P1, [R0+URZ+0x80], R5 ;  /* 0x00008005000075a7 */ /* 0x000ea600080211ff */
[----:B------:R-:W-:Y:S01]  /*26c0*/  LOP3.LUT R12, R12, UR4, RZ, 0x3c, !PT ;  /* 0x000000040c0c7c12 */ /* 0x000fe2000f8e3cff */
[----:B-12---:R-:W-:Y:S07]  /*26d0*/  @!P1 BRA `(.L_x_42) ;  /* 0x0000008400ec9947 */ /* 0x006fee0003800000 */
.L_x_139:
[C---:B------:R-:W-:Y:S01]  /*26e0*/  LEA R4, R11.reuse, UR37, 0x4 ;  /* 0x000000250b047c11 */ /* 0x040fe2000f8e20ff */
[----:B-1----:R-:W-:Y:S01]  /*26f0*/  VIADD R0, R0, 0x90 ;  /* 0x0000009000007836 */ /* 0x002fe20000000000 */
[----:B------:R-:W-:Y:S01]  /*2700*/  SEL R8, R8, RZ, P0 ;  /* 0x000000ff08087207 */ /* 0x000fe20000000000 */
[----:B------:R-:W-:-:S03]  /*2710*/  VIADD R11, R11, 0x1 ;  /* 0x000000010b0b7836 */ /* 0x000fc60000000000 */
[----:B------:R-:W1:Y:S01]  /*2720*/  LDS.128 R4, [R4+0xf0] ;  /* 0x0000f00004047984 */ /* 0x000e620000000c00 */
[----:B------:R-:W-:Y:S02]  /*2730*/  PRMT R0, RZ, 0x654, R0 ;  /* 0x00000654ff007816 */ /* 0x000fe40000000000 */
[C---:B------:R-:W-:Y:S01]  /*2740*/  ISETP.NE.AND P1, PT, R11.reuse, 0x2, PT ;  /* 0x000000020b00780c */ /* 0x040fe20003f25270 */
[----:B------:R-:W-:Y:S01]  /*2750*/  @!PT LDS RZ, [RZ] ;  /* 0x00000000fffff984 */ /* 0x000fe20000000800 */
[----:B------:R-:W-:Y:S01]  /*2760*/  @!PT LDS RZ, [RZ] ;  /* 0x00000000fffff984 */ /* 0x000fe20000000800 */
[----:B------:R-:W-:Y:S01]  /*2770*/  @!PT LDS RZ, [RZ] ;  /* 0x00000000fffff984 */ /* 0x000fe20000000800 */
[----:B------:R-:W-:Y:S01]  /*2780*/  @!PT LDS RZ, [RZ] ;  /* 0x00000000fffff984 */ /* 0x000fe20000000800 */
[----:B------:R2:W-:Y:S06]  /*2790*/  MEMBAR.ALL.CTA ;  /* 0x0000000000007992 */ /* 0x0005ec0000008000 */
[----:B--2---:R-:W2:Y:S01]  /*27a0*/  FENCE.VIEW.ASYNC.S ;  /* 0x00000000000073c6 */ /* 0x004ea20000000000 */
[----:B------:R-:W-:Y:S01]  /*27b0*/  SEL R11, R11, RZ, P1 ;  /* 0x000000ff0b0b7207 */ /* 0x000fe20000800000 */
[----:B--2---:R2:W-:Y:S01]  /*27c0*/  SYNCS.ARRIVE.TRANS64.RED.A1T0 RZ, [R0+URZ], RZ ;  /* 0x000000ff00ff79a7 */ /* 0x0045e200081004ff */
[----:B-1----:R-:W-:-:S02]  /*27d0*/  LOP3.LUT P3, RZ, R6, 0x1, RZ, 0xc0, !PT ;  /* 0x0000000106ff7812 */ /* 0x002fc4000786c0ff */
[----:B------:R-:W-:-:S04]  /*27e0*/  SEL R5, RZ, 0x1, P1 ;  /* 0x00000001ff057807 */ /* 0x000fc80000800000 */
[----:B------:R-:W-:Y:S02]  /*27f0*/  LOP3.LUT R10, R10, R5, RZ, 0x3c, !PT ;  /* 0x000000050a0a7212 */ /* 0x000fe400078e3cff */
[----:B--2---:R-:W-:-:S04]  /*2800*/  SEL R0, RZ, 0x1, P0 ;  /* 0x00000001ff007807 */ /* 0x004fc80000000000 */
[----:B------:R-:W-:Y:S01]  /*2810*/  LOP3.LUT R9, R9, R0, RZ, 0x3c, !PT ;  /* 0x0000000009097212 */ /* 0x000fe200078e3cff */
[----:B------:R-:W-:Y:S06]  /*2820*/  @P3 BRA `(.L_x_43) ;  /* 0xfffffffc002c3947 */ /* 0x000fec000383ffff */
[----:B------:R-:W-:Y:S01]  /*2830*/  ULEA UR5, UR6, UR37, 0x3 ;  /* 0x0000002506057291 */ /* 0x000fe2000f8e18ff */
[----:B------:R-:W-:-:S08]  /*2840*/  SHF.L.U32 R3, R12, 0x1f, RZ ;  /* 0x0000001f0c037819 */ /* 0x000fd000000006ff */
[----:B------:R-:W1:Y:S02]  /*2850*/  SYNCS.PHASECHK.TRANS64 P0, [UR5+0x90], R3 ;  /* 0x00009003ff0075a7 */ /* 0x000e640008001005 */
[----:B-1----:R-:W-:Y:S05]  /*2860*/  @P0 BRA `(.L_x_44) ;  /* 0x0000000000080947 */ /* 0x002fea0003800000 */
[----:B------:R-:W1:Y:S02]  /*2870*/  SYNCS.PHASECHK.TRANS64.TRYWAIT P0, [UR5+0x90], R3 ;  /* 0x00009003ff0075a7 */ /* 0x000e640008001105 */
[----:B-1----:R-:W-:Y:S05]  /*2880*/  @!P0 BRA `(.L_x_45) ;  /* 0x0000008400948947 */ /* 0x002fea0003800000 */
.L_x_44:
[----:B------:R-:W-:-:S04]  /*2890*/  UIADD3 UR4, UPT, UPT, UR6, 0x1, URZ ;  /* 0x0000000106047890 */ /* 0x000fc8000fffe0ff */
[----:B------:R-:W-:-:S04]  /*28a0*/  UISETP.NE.AND UP0, UPT, UR4, 0x2, UPT ;  /* 0x000000020400788c */ /* 0x000fc8000bf05270 */
[----:B------:R-:W-:Y:S02]  /*28b0*/  USEL UR7, URZ, 0x1, UP0 ;  /* 0x00000001ff077887 */ /* 0x000fe40008000000 */
[----:B------:R-:W-:-:S04]  /*28c0*/  USEL UR4, UR4, URZ, UP0 ;  /* 0x000000ff04047287 */ /* 0x000fc80008000000 */
[----:B------:R-:W-:Y:S01]  /*28d0*/  ULEA UR4, UR4, UR37, 0x3 ;  /* 0x0000002504047291 */ /* 0x000fe2000f8e18ff */
[----:B-1----:R-:W-:-:S04]  /*28e0*/  LOP3.LUT R3, R12, UR7, RZ, 0x3c, !PT ;  /* 0x000000070c037c12 */ /* 0x002fc8000f8e3cff */
[----:B------:R-:W-:-:S04]  /*28f0*/  SHF.L.U32 R0, R3, 0x1f, RZ ;  /* 0x0000001f03007819 */ /* 0x000fc800000006ff */
[----:B------:R-:W1:Y:S02]  /*2900*/  SYNCS.PHASECHK.TRANS64 P0, [UR4+0x90], R0 ;  /* 0x00009000ff0075a7 */ /* 0x000e640008001004 */
[----:B-1----:R-:W-:Y:S05]  /*2910*/  @P0 EXIT ;  /* 0x000000000000094d */ /* 0x002fea0003800000 */
[----:B------:R-:W-:Y:S02]  /*2920*/  SHF.L.U32 R3, R3, 0x1f, RZ ;  /* 0x0000001f03037819 */ /* 0x000fe400000006ff */
[----:B------:R-:W-:-:S07]  /*2930*/  MOV R0, UR4 ;  /* 0x0000000400007c02 */ /* 0x000fce0008000f00 */
.L_x_46:
[----:B-1----:R1:W2:Y:S02]  /*2940*/  SYNCS.PHASECHK.TRANS64.TRYWAIT P0, [R0+URZ+0x90], R3 ;  /* 0x00009003000075a7 */ /* 0x0022a400080011ff */
[----:B--2---:R-:W-:Y:S05]  /*2950*/  @!P0 NANOSLEEP.SYNCS 0x989680 ;  /* 0x009896800000895d */ /* 0x004fea0003900000 */
[----:B------:R-:W2:Y:S02]  /*2960*/  @!P0 SYNCS.PHASECHK.TRANS64 P0, [R0+URZ+0x90], R3 ;  /* 0x00009003000085a7 */ /* 0x000ea400080010ff */
[----:B--2---:R-:W-:Y:S05]  /*2970*/  @P0 EXIT ;  /* 0x000000000000094d */ /* 0x004fea0003800000 */
[----:B------:R-:W-:Y:S05]  /*2980*/  BRA `(.L_x_46) ;  /* 0xfffffffc00ec7947 */ /* 0x000fea000383ffff */
.L_x_39:
[----:B------:R-:W-:-:S09]  /*2990*/  UISETP.NE.AND UP1, UPT, UR8, URZ, UPT ;  /* 0x000000ff0800728c */ /* 0x000fd2000bf25270 */
[----:B------:R-:W-:Y:S05]  /*29a0*/  BRA.U UP1, `(.L_x_47) ;  /* 0x0000000d016c7547 */ /* 0x000fea000b800000 */
[----:B------:R-:W-:Y:S01]  /*29b0*/  UMOV UR4, 0x40 ;  /* 0x0000004000047882 */ /* 0x000fe20000000000 */
[----:B------:R-:W-:Y:S01]  /*29c0*/  NOP ;  /* 0x0000000000007918 */ /* 0x000fe20000000000 */
[----:B------:R-:W-:Y:S01]  /*29d0*/  ULEA UR4, UR37, UR4, 0x18 ;  /* 0x0000000425047291 */ /* 0x000fe2000f8ec0ff */
[----:B------:R-:W-:Y:S02]  /*29e0*/  UMOV UR5, 0x400 ;  /* 0x0000040000057882 */ /* 0x000fe40000000000 */
[----:B------:R-:W-:-:S06]  /*29f0*/  ULEA UR37, UR37, UR5, 0x18 ;  /* 0x0000000525257291 */ /* 0x000fcc000f8ec0ff */
[----:B------:R-:W1:Y:S02]  /*2a00*/  LDS.U8 R0, [UR4+0x1c] ;  /* 0x00001c04ff007984 */ /* 0x000e640008000000 */
[----:B-1----:R-:W-:-:S13]  /*2a10*/  ISETP.NE.AND P0, PT, R0, RZ, PT ;  /* 0x000000ff0000720c */ /* 0x002fda0003f05270 */
[----:B------:R-:W-:Y:S05]  /*2a20*/  @P0 BRA `(.L_x_48) ;  /* 0x0000000000580947 */ /* 0x000fea0003800000 */
[----:B------:R-:W-:-:S13]  /*2a30*/  ELECT P0, URZ, PT ;  /* 0x0000000000ff782f */ /* 0x000fda0003800000 */
[----:B------:R-:W-:Y:S05]  /*2a40*/  @!P0 BRA `(.L_x_49) ;  /* 0x0000000000608947 */ /* 0x000fea0003800000 */
[----:B------:R-:W-:Y:S01]  /*2a50*/  UMOV UR5, 0x10 ;  /* 0x0000001000057882 */ /* 0x000fe20000000000 */
[----:B------:R-:W-:Y:S01]  /*2a60*/  HFMA2 R0, -RZ, RZ, 0, 5.9604644775390625e-08 ;  /* 0x00000001ff007431 */ /* 0x000fe200000001ff */
[----:B------:R-:W-:-:S03]  /*2a70*/  MOV R2, 0xffff ;  /* 0x0000ffff00027802 */ /* 0x000fc60000000f00 */
[----:B------:R-:W-:Y:S04]  /*2a80*/  DEPBAR.LE SB1, 0x36 ;  /* 0x00009d800000791a */ /* 0x000fe80000000000 */
[----:B------:R-:W1:Y:S02]  /*2a90*/  UTCATOMSWS.FIND_AND_SET.ALIGN UP0, UR5, UR5 ;  /* 0x00000005000575e3 */ /* 0x000e640008000800 */
[----:B-1----:R-:W-:Y:S01]  /*2aa0*/  MOV R3, UR5 ;  /* 0x0000000500037c02 */ /* 0x002fe20008000f00 */
[----:B------:R-:W-:Y:S06]  /*2ab0*/  BRA.U UP0, `(.L_x_50) ;  /* 0x0000000100187547 */ /* 0x000fec000b800000 */
.L_x_51:
[----:B------:R-:W-:Y:S05]  /*2ac0*/  NANOSLEEP 0x64 ;  /* 0x000000640000795d */ /* 0x000fea0003800000 */
[----:B------:R-:W-:-:S05]  /*2ad0*/  UMOV UR5, 0x10 ;  /* 0x0000001000057882 */ /* 0x000fca0000000000 */
[----:B------:R-:W-:Y:S04]  /*2ae0*/  DEPBAR.LE SB1, 0x36 ;  /* 0x00009d800000791a */ /* 0x000fe80000000000 */
[----:B------:R-:W1:Y:S02]  /*2af0*/  UTCATOMSWS.FIND_AND_SET.ALIGN UP0, UR5, UR5 ;  /* 0x00000005000575e3 */ /* 0x000e640008000800 */
[----:B-1----:R-:W-:Y:S01]  /*2b00*/  MOV R3, UR5 ;  /* 0x0000000500037c02 */ /* 0x002fe20008000f00 */
[----:B------:R-:W-:Y:S05]  /*2b10*/  BRA.U !UP0, `(.L_x_51) ;  /* 0xfffffffd08e87547 */ /* 0x000fea000b83ffff */
.L_x_50:
[-C--:B------:R-:W-:Y:S02]  /*2b20*/  SHF.L.U32 R2, R2, R3.reuse, RZ ;  /* 0x0000000302027219 */ /* 0x080fe400000006ff */
[----:B------:R-:W-:Y:S01]  /*2b30*/  SHF.L.U32 R0, R0, R3, RZ ;  /* 0x0000000300007219 */ /* 0x000fe200000006ff */
[----:B------:R-:W-:Y:S02]  /*2b40*/  IMAD.SHL.U32 R3, R3, 0x20, RZ ;  /* 0x0000002003037824 */ /* 0x000fe400078e00ff */
[----:B------:R1:W-:Y:S04]  /*2b50*/  ATOMS.OR RZ, [UR4+0x14], R2 ;  /* 0x00001402ffff798c */ /* 0x0003e8000b000004 */
[----:B------:R1:W-:Y:S04]  /*2b60*/  ATOMS.OR RZ, [UR4+0x18], R0 ;  /* 0x00001800ffff798c */ /* 0x0003e8000b000004 */
[----:B------:R1:W-:Y:S01]  /*2b70*/  STS [UR37+0x110], R3 ;  /* 0x00011003ff007988 */ /* 0x0003e20008000825 */
[----:B------:R-:W-:Y:S05]  /*2b80*/  BRA `(.L_x_49) ;  /* 0x0000000000107947 */ /* 0x000fea0003800000 */
.L_x_48:
[----:B------:R-:W-:Y:S02]  /*2b90*/  MOV R0, 0xffffffff ;  /* 0xffffffff00007802 */ /* 0x000fe40000000f00 */
[----:B------:R-:W-:-:S03]  /*2ba0*/  MOV R2, 0x2bd0 ;  /* 0x00002bd000027802 */ /* 0x000fc60000000f00 */
[----:B------:R1:W-:Y:S04]  /*2bb0*/  STS [UR37+0x110], R0 ;  /* 0x00011000ff007988 */ /* 0x0003e80008000825 */
[----:B-1-3-5:R-:W-:Y:S05]  /*2bc0*/  CALL.REL.NOINC `($__internal_1_$__cuda_sm10x_tcgen05_guardrail_trap_phase_invalid_during_alloc) ;  /* 0x0000008800ac7944 */ /* 0x02afea0003c00000 */
.L_x_49:
[----:B------:R-:W-:Y:S05]  /*2bd0*/  WARPSYNC.ALL ;  /* 0x0000000000007948 */ /* 0x000fea0003800000 */
[----:B------:R-:W2:Y:S01]  /*2be0*/  S2UR UR5, SR_CgaCtaId ;  /* 0x00000000000579c3 */ /* 0x000ea20000008800 */
[----:B------:R-:W-:Y:S01]  /*2bf0*/  UMOV UR4, 0x400 ;  /* 0x0000040000047882 */ /* 0x000fe20000000000 */
[----:B------:R-:W-:-:S06]  /*2c00*/  NOP ;  /* 0x0000000000007918 */ /* 0x000fcc0000000000 */
[----:B------:R-:W-:Y:S06]  /*2c10*/  BAR.ARV 0x6, 0xa0 ;  /* 0x0182800000007b1d */ /* 0x000fec0000002000 */
[----:B------:R-:W4:Y:S01]  /*2c20*/  LDCU UR7, c[0x0][0x38c] ;  /* 0x00007180ff0777ac */ /* 0x000f220008000800 */
[----:B------:R-:W-:Y:S01]  /*2c30*/  IMAD.MOV.U32 R11, RZ, RZ, 0x1 ;  /* 0x00000001ff0b7424 */ /* 0x000fe200078e00ff */
[----:B------:R-:W-:Y:S01]  /*2c40*/  CS2R R8, SRZ ;  /* 0x0000000000087805 */ /* 0x000fe2000001ff00 */
[----:B------:R-:W-:Y:S01]  /*2c50*/  IMAD.MOV.U32 R10, RZ, RZ, RZ ;  /* 0x000000ffff0a7224 */ /* 0x000fe200078e00ff */
[----:B------:R-:W3:Y:S01]  /*2c60*/  LDCU UR6, c[0x0][0x38c] ;  /* 0x00007180ff0677ac */ /* 0x000ee20008000800 */
[----:B------:R-:W-:Y:S01]  /*2c70*/  UMOV UR15, URZ ;  /* 0x000000ff000f7c82 */ /* 0x000fe20008000000 */
[----:B------:R-:W-:Y:S01]  /*2c80*/  UMOV UR14, URZ ;  /* 0x000000ff000e7c82 */ /* 0x000fe20008000000 */
[----:B--2---:R-:W-:Y:S01]  /*2c90*/  ULEA UR5, UR5, UR4, 0x18 ;  /* 0x0000000405057291 */ /* 0x004fe2000f8ec0ff */
[----:B------:R-:W-:Y:S01]  /*2ca0*/  UMOV UR24, 0x0 ;  /* 0x0000000000187882 */ /* 0x000fe20000000000 */
[----:B------:R-:W-:-:S02]  /*2cb0*/  UMOV UR25, 0x8400490 ;  /* 0x0840049000197882 */ /* 0x000fc40000000000 */
[----:B------:R-:W-:Y:S02]  /*2cc0*/  UIADD3 UR10, UPT, UPT, UR5, 0x10800, URZ ;  /* 0x00010800050a7890 */ /* 0x000fe4000fffe0ff */
[----:B------:R-:W-:Y:S02]  /*2cd0*/  UIADD3 UR11, UPT, UPT, UR5, 0x1c800, URZ ;  /* 0x0001c800050b7890 */ /* 0x000fe4000fffe0ff */
[----:B----4-:R-:W-:Y:S01]  /*2ce0*/  UIADD3 UR7, UPT, UPT, UR7, 0x3f, URZ ;  /* 0x0000003f07077890 */ /* 0x010fe2000fffe0ff */
[----:B-1----:R-:W1:Y:S01]  /*2cf0*/  LDS R0, [UR5+0x110] ;  /* 0x00011005ff007984 */ /* 0x002e620008000800 */
[----:B------:R-:W-:Y:S02]  /*2d00*/  USHF.R.U32.HI UR10, URZ, 0x4, UR10 ;  /* 0x00000004ff0a7899 */ /* 0x000fe4000801160a */
[----:B------:R-:W-:Y:S02]  /*2d10*/  USHF.R.S32.HI UR4, URZ, 0x1f, UR7 ;  /* 0x0000001fff047899 */ /* 0x000fe40008011407 */
[----:B------:R-:W-:-:S02]  /*2d20*/  USHF.R.U32.HI UR11, URZ, 0x4, UR11 ;  /* 0x00000004ff0b7899 */ /* 0x000fc4000801160b */
[----:B------:R-:W-:Y:S02]  /*2d30*/  ULEA.HI UR4, UR4, UR7, URZ, 0x6 ;  /* 0x0000000704047291 */ /* 0x000fe4000f8f30ff */
[----:B------:R-:W-:Y:S02]  /*2d40*/  ULOP3.LUT UR10, UR10, 0x3fff, URZ, 0xc0, !UPT ;  /* 0x00003fff0a0a7892 */ /* 0x000fe4000f8ec0ff */
[----:B------:R-:W-:Y:S02]  /*2d50*/  USHF.R.S32.HI UR4, URZ, 0x6, UR4 ;  /* 0x00000006ff047899 */ /* 0x000fe40008011404 */
[----:B------:R-:W-:Y:S02]  /*2d60*/  ULOP3.LUT UR11, UR11, 0x3fff, URZ, 0xc0, !UPT ;  /* 0x00003fff0b0b7892 */ /* 0x000fe4000f8ec0ff */
[----:B------:R-:W-:Y:S01]  /*2d70*/  UISETP.LT.AND UP0, UPT, UR4, 0x1, UPT ;  /* 0x000000010400788c */ /* 0x000fe2000bf01270 */
[----:B------:R-:W-:Y:S01]  /*2d80*/  UMOV UR22, 0x0 ;  /* 0x0000000000167882 */ /* 0x000fe20000000000 */
[----:B------:R-:W-:-:S02]  /*2d90*/  UMOV UR23, 0x8400490 ;  /* 0x0840049000177882 */ /* 0x000fc40000000000 */
[----:B------:R-:W-:Y:S02]  /*2da0*/  USEL UR9, UR4, 0x1, !UP0 ;  /* 0x0000000104097887 */ /* 0x000fe4000c000000 */
[----:B------:R-:W-:Y:S02]  /*2db0*/  ULOP3.LUT UR10, UR10, 0x10000, URZ, 0xfc, !UPT ;  /* 0x000100000a0a7892 */ /* 0x000fe4000f8efcff */
[----:B------:R-:W-:Y:S02]  /*2dc0*/  ULOP3.LUT UR11, UR11, 0x10000, URZ, 0xfc, !UPT ;  /* 0x000100000b0b7892 */ /* 0x000fe4000f8efcff */
[----:B------:R-:W-:Y:S02]  /*2dd0*/  UIADD3 UR9, UPT, UPT, -UR9, URZ, URZ ;  /* 0x000000ff09097290 */ /* 0x000fe4000fffe1ff */
[----:B---3--:R-:W-:Y:S01]  /*2de0*/  UISETP.GE.AND UP3, UPT, UR6, 0x1, UPT ;  /* 0x000000010600788c */ /* 0x008fe2000bf66270 */
[----:B------:R-:W-:Y:S01]  /*2df0*/  UMOV UR20, 0x0 ;  /* 0x0000000000147882 */ /* 0x000fe20000000000 */
[----:B------:R-:W-:Y:S01]  /*2e00*/  UMOV UR21, 0x8400490 ;  /* 0x0840049000157882 */ /* 0x000fe20000000000 */
[----:B------:R-:W-:Y:S01]  /*2e10*/  UMOV UR18, 0x0 ;  /* 0x0000000000127882 */ /* 0x000fe20000000000 */
[----:B------:R-:W-:Y:S01]  /*2e20*/  UMOV UR19, 0x8400490 ;  /* 0x0840049000137882 */ /* 0x000fe20000000000 */
[----:B-1----:R-:W-:-:S15]  /*2e30*/  R2UR UR16, R0 ;  /* 0x00000000001072ca */ /* 0x002fde00000e0000 */
.L_x_58:
[----:B------:R-:W-:Y:S02]  /*2e40*/  LEA R0, R10, UR5, 0x3 ;  /* 0x000000050a007c11 */ /* 0x000fe4000f8e18ff */
[----:B------:R-:W-:Y:S02]  /*2e50*/  SHF.L.U32 R5, R9, 0x1f, RZ ;  /* 0x0000001f09057819 */ /* 0x000fe400000006ff */
[----:B------:R-:W-:Y:S01]  /*2e60*/  PLOP3.LUT P0, PT, PT, PT, UP3, 0x80, 0x8 ;  /* 0x000000000008781c */ /* 0x000fe20003f0f038 */
[----:B------:R-:W-:Y:S01]  /*2e70*/  VIADD R3, R0, 0x90 ;  /* 0x0000009000037836 */ /* 0x000fe20000000000 */
[----:B-1----:R-:W1:Y:S02]  /*2e80*/  SYNCS.PHASECHK.TRANS64.TRYWAIT P1, [R0+URZ+0x80], R5 ;  /* 0x00008005000075a7 */ /* 0x002e6400080211ff */
[----:B-1-3--:R-:W-:Y:S09]  /*2e90*/  @!P1 BRA `(.L_x_52) ;  /* 0x0000008000289947 */ /* 0x00aff20003800000 */
.L_x_141:
[----:B------:R-:W-:Y:S01]  /*2ea0*/  LEA R4, R10, UR5, 0x4 ;  /* 0x000000050a047c11 */ /* 0x000fe2000f8e20ff */
[----:B------:R-:W-:Y:S01]  /*2eb0*/  @UP3 ULEA UR6, UR14, UR5, 0x3 ;  /* 0x000000050e063291 */ /* 0x000fe2000f8e18ff */
[----:B------:R-:W-:Y:S01]  /*2ec0*/  PLOP3.LUT P2, PT, PT, PT, PT, 0x80, 0x8 ;  /* 0x000000000008781c */ /* 0x000fe20003f4f070 */
[----:B------:R-:W-:Y:S01]  /*2ed0*/  ULEA UR7, UR15, UR5, 0x3 ;  /* 0x000000050f077291 */ /* 0x000fe2000f8e18ff */
[----:B------:R-:W-:Y:S01]  /*2ee0*/  PRMT R3, RZ, 0x654, R3 ;  /* 0x00000654ff037816 */ /* 0x000fe20000000003 */
[----:B------:R-:W-:Y:S01]  /*2ef0*/  ULEA UR8, UR15, UR16, 0x8 ;  /* 0x000000100f087291 */ /* 0x000fe2000f8e40ff */
[----:B-1----:R-:W1:Y:S01]  /*2f00*/  LDS.128 R4, [R4+0xf0] ;  /* 0x0000f00004047984 */ /* 0x002e620000000c00 */
[----:B------:R-:W-:Y:S02]  /*2f10*/  @P0 SHF.L.U32 R2, R8, 0x1f, RZ ;  /* 0x0000001f08020819 */ /* 0x000fe400000006ff */
[----:B------:R-:W-:Y:S01]  /*2f20*/  SHF.L.U32 R0, R11, 0x1f, RZ ;  /* 0x0000001f0b007819 */ /* 0x000fe200000006ff */
[----:B------:R-:W-:Y:S01]  /*2f30*/  @!PT LDS RZ, [RZ] ;  /* 0x00000000fffff984 */ /* 0x000fe20000000800 */
[----:B------:R-:W-:Y:S01]  /*2f40*/  @!PT LDS RZ, [RZ] ;  /* 0x00000000fffff984 */ /* 0x000fe20000000800 */
[----:B------:R-:W-:Y:S01]  /*2f50*/  @!PT LDS RZ, [RZ] ;  /* 0x00000000fffff984 */ /* 0x000fe20000000800 */
[----:B------:R-:W-:Y:S01]  /*2f60*/  @!PT LDS RZ, [RZ] ;  /* 0x00000000fffff984 */ /* 0x000fe20000000800 */
[----:B------:R2:W-:Y:S06]  /*2f70*/  MEMBAR.ALL.CTA ;  /* 0x0000000000007992 */ /* 0x0005ec0000008000 */
[----:B--2---:R-:W2:Y:S02]  /*2f80*/  FENCE.VIEW.ASYNC.S ;  /* 0x00000000000073c6 */ /* 0x004ea40000000000 */
[----:B--2---:R2:W-:Y:S01]  /*2f90*/  SYNCS.ARRIVE.TRANS64.RED.A1T0 RZ, [R3+URZ], RZ ;  /* 0x000000ff03ff79a7 */ /* 0x0045e200081004ff */
[----:B------:R2:W3:Y:S01]  /*2fa0*/  @P0 SYNCS.PHASECHK.TRANS64.TRYWAIT P2, [UR6], R2 ;  /* 0x00000002ff0005a7 */ /* 0x0004e20008041106 */
[----:B-1----:R-:W-:Y:S01]  /*2fb0*/  LOP3.LUT P1, RZ, R6, 0x1, RZ, 0xc0, !PT ;  /* 0x0000000106ff7812 */ /* 0x002fe2000782c0ff */
[----:B------:R-:W1:Y:S02]  /*2fc0*/  SYNCS.PHASECHK.TRANS64.TRYWAIT P0, [UR7+0xb0], R0 ;  /* 0x0000b000ff0075a7 */ /* 0x000e640008001107 */
[----:B-123--:R-:W-:Y:S10]  /*2fd0*/  @!P0 BRA `(.L_x_53) ;  /* 0x0000007c00ec8947 */ /* 0x00eff40003800000 */
.L_x_143:
[----:B------:R-:W-:Y:S01]  /*2fe0*/  IADD3 R10, PT, PT, R10, 0x1, RZ ;  /* 0x000000010a0a7810 */ /* 0x000fe20007ffe0ff */
[----:B------:R-:W-:Y:S06]  /*2ff0*/  BRA.U !UP3, `(.L_x_54) ;  /* 0x000000010bc07547 */ /* 0x000fec000b800000 */
[----:B------:R-:W-:Y:S01]  /*3000*/  UPLOP3.LUT UP4, UPT, UPT, UPT, UPT, 0x40, 0x4 ;  /* 0x000000000004789c */ /* 0x000fe20003f8e870 */
[----:B------:R-:W-:Y:S01]  /*3010*/  UMOV UR13, UR9 ;  /* 0x00000009000d7c82 */ /* 0x000fe20008000000 */
[----:B------:R-:W-:Y:S01]  /*3020*/  UMOV UR12, UR4 ;  /* 0x00000004000c7c82 */ /* 0x000fe20008000000 */
[----:B------:R-:W-:-:S08]  /*3030*/  UMOV UR17, UR14 ;  /* 0x0000000e00117c82 */ /* 0x000fd00008000000 */
.L_x_57:
[----:B------:R-:W-:Y:S02]  /*3040*/  UIADD3 UR13, UPT, UPT, UR13, 0x1, URZ ;  /* 0x000000010d0d7890 */ /* 0x000fe4000fffe0ff */
[----:B--2---:R-:W-:Y:S02]  /*3050*/  ULEA UR6, UR17, UR5, 0x3 ;  /* 0x0000000511067291 */ /* 0x004fe4000f8e18ff */
[----:B------:R-:W-:Y:S01]  /*3060*/  UISETP.NE.AND UP0, UPT, UR13, URZ, UPT ;  /* 0x000000ff0d00728c */ /* 0x000fe2000bf05270 */
[----:B---3--:R-:W-:Y:S10]  /*3070*/  @P2 BRA `(.L_x_55) ;  /* 0x00000000000c2947 */ /* 0x008ff40003800000 */
[----:B-1----:R-:W-:Y:S04]  /*3080*/  SHF.L.U32 R3, R8, 0x1f, RZ ;  /* 0x0000001f08037819 */ /* 0x002fe800000006ff */
[----:B------:R-:W1:Y:S02]  /*3090*/  SYNCS.PHASECHK.TRANS64.TRYWAIT P0, [UR6], R3 ;  /* 0x00000003ff0075a7 */ /* 0x000e640008001106 */
[----:B-1----:R-:W-:Y:S05]  /*30a0*/  @!P0 BRA `(.L_x_56) ;  /* 0x0000007c00d08947 */ /* 0x002fea0003800000 */
.L_x_55:
[----:B------:R-:W-:Y:S01]  /*30b0*/  UISETP.NE.AND UP1, UPT, UR12, 0x1, UPT ;  /* 0x000000010c00788c */ /* 0x000fe2000bf25270 */
[----:B------:R-:W-:Y:S01]  /*30c0*/  PLOP3.LUT P2, PT, PT, PT, PT, 0x80, 0x8 ;  /* 0x000000000008781c */ /* 0x000fe20003f4f070 */
[----:B------:R-:W-:Y:S02]  /*30d0*/  UIADD3 UR14, UPT, UPT, UR17, 0x1, URZ ;  /* 0x00000001110e7890 */ /* 0x000fe4000fffe0ff */
[----:B------:R-:W-:Y:S02]  /*30e0*/  ULEA UR28, UR17, UR11, 0xb ;  /* 0x0000000b111c7291 */ /* 0x000fe4000f8e58ff */
[----:B------:R-:W-:Y:S01]  /*30f0*/  UISETP.NE.AND UP2, UPT, UR14, 0x3, UPT ;  /* 0x000000030e00788c */ /* 0x000fe2000bf45270 */
[----:B------:R-:W-:Y:S01]  /*3100*/  PLOP3.LUT P0, PT, PT, PT, UP1, 0x80, 0x8 ;  /* 0x000000000008781c */ /* 0x000fe20003f0f018 */
[----:B------:R-:W-:Y:S02]  /*3110*/  UIADD3 UR40, UPT, UPT, UR28, 0x2, URZ ;  /* 0x000000021c287890 */ /* 0x000fe4000fffe0ff */
[----:B------:R-:W-:Y:S02]  /*3120*/  USEL UR27, URZ, 0x1, UP2 ;  /* 0x00000001ff1b7887 */ /* 0x000fe40009000000 */
[----:B------:R-:W-:Y:S02]  /*3130*/  USEL UR14, UR14, URZ, UP2 ;  /* 0x000000ff0e0e7287 */ /* 0x000fe40009000000 */
[----:B------:R-:W-:Y:S02]  /*3140*/  UIADD3 UR36, UPT, UPT, UR28, 0x4, URZ ;  /* 0x000000041c247890 */ /* 0x000fe4000fffe0ff */
[----:B------:R-:W-:Y:S01]  /*3150*/  @UP1 ULEA UR26, UR14, UR5, 0x3 ;  /* 0x000000050e1a1291 */ /* 0x000fe2000f8e18ff */
[----:B------:R-:W-:Y:S01]  /*3160*/  LOP3.LUT R8, R8, UR27, RZ, 0x3c, !PT ;  /* 0x0000001b08087c12 */ /* 0x000fe2000f8e3cff */
[----:B------:R-:W-:Y:S02]  /*3170*/  UIADD3 UR32, UPT, UPT, UR28, 0x6, URZ ;  /* 0x000000061c207890 */ /* 0x000fe4000fffe0ff */
[----:B------:R-:W-:Y:S01]  /*3180*/  UIADD3 UR6, UPT, UPT, UR6, 0x18, URZ ;  /* 0x0000001806067890 */ /* 0x000fe2000fffe0ff */
[----:B-1----:R-:W-:Y:S01]  /*3190*/  @P0 SHF.L.U32 R0, R8, 0x1f, RZ ;  /* 0x0000001f08000819 */ /* 0x002fe200000006ff */
[----:B------:R-:W-:Y:S01]  /*31a0*/  UIADD3 UR12, UPT, UPT, UR12, -0x1, URZ ;  /* 0xffffffff0c0c7890 */ /* 0x000fe2000fffe0ff */
[----:B------:R-:W-:Y:S02]  /*31b0*/  UMOV UR29, 0x40004040 ;  /* 0x40004040001d7882 */ /* 0x000fe40000000000 */
[----:B------:R2:W3:Y:S01]  /*31c0*/  @P0 SYNCS.PHASECHK.TRANS64.TRYWAIT P2, [UR26], R0 ;  /* 0x00000000ff0005a7 */ /* 0x0004e2000804111a */
[----:B------:R-:W-:Y:S01]  /*31d0*/  ULEA UR26, UR17, UR10, 0xa ;  /* 0x0000000a111a7291 */ /* 0x000fe2000f8e50ff */
[----:B------:R-:W-:Y:S01]  /*31e0*/  UMOV UR27, 0x40004040 ;  /* 0x40004040001b7882 */ /* 0x000fe20000000000 */
[----:B------:R-:W-:Y:S02]  /*31f0*/  UMOV UR41, 0x40004040 ;  /* 0x4000404000297882 */ /* 0x000fe40000000000 */
[----:B------:R-:W-:Y:S02]  /*3200*/  UIADD3 UR38, UPT, UPT, UR26, 0x2, URZ ;  /* 0x000000021a267890 */ /* 0x000fe4000fffe0ff */
[----:B------:R-:W-:Y:S02]  /*3210*/  UIADD3 UR34, UPT, UPT, UR26, 0x4, URZ ;  /* 0x000000041a227890 */ /* 0x000fe4000fffe0ff */
[----:B------:R-:W-:Y:S01]  /*3220*/  UIADD3 UR30, UPT, UPT, UR26, 0x6, URZ ;  /* 0x000000061a1e7890 */ /* 0x000fe2000fffe0ff */
[----:B------:R2:W-:Y:S01]  /*3230*/  UTCHMMA gdesc[UR26], gdesc[UR28], tmem[UR8], tmem[UR24], idesc[UR25], UP4 ;  /* 0x00ff181c1a0075ea */ /* 0x0005e2000a000008 */
[----:B------:R-:W-:Y:S01]  /*3240*/  UPLOP3.LUT UP4, UPT, UPT, UPT, UPT, 0x80, 0x8 ;  /* 0x000000000008789c */ /* 0x000fe20003f8f070 */
[----:B------:R-:W-:Y:S01]  /*3250*/  UMOV UR39, 0x40004040 ;  /* 0x4000404000277882 */ /* 0x000fe20000000000 */
[----:B------:R-:W-:Y:S01]  /*3260*/  UMOV UR37, 0x40004040 ;  /* 0x4000404000257882 */ /* 0x000fe20000000000 */
[----:B------:R2:W-:Y:S01]  /*3270*/  UTCHMMA gdesc[UR38], gdesc[UR40], tmem[UR8], tmem[UR22], idesc[UR23], UPT ;  /* 0x00ff1628260075ea */ /* 0x0005e2000b800008 */
[----:B------:R-:W-:Y:S01]  /*3280*/  UMOV UR35, 0x40004040 ;  /* 0x4000404000237882 */ /* 0x000fe20000000000 */
[----:B------:R-:W-:Y:S01]  /*3290*/  UMOV UR33, 0x40004040 ;  /* 0x4000404000217882 */ /* 0x000fe20000000000 */
[----:B------:R-:W-:Y:S01]  /*32a0*/  UMOV UR31, 0x40004040 ;  /* 0x40004040001f7882 */ /* 0x000fe20000000000 */
[----:B------:R2:W-:Y:S01]  /*32b0*/  UTCHMMA gdesc[UR34], gdesc[UR36], tmem[UR8], tmem[UR20], idesc[UR21], UPT ;  /* 0x00ff1424220075ea */ /* 0x0005e2000b800008 */
[----:B------:R2:W-:Y:S01]  /*32c0*/  UTCHMMA gdesc[UR30], gdesc[UR32], tmem[UR8], tmem[UR18], idesc[UR19], UPT ;  /* 0x00ff12201e0075ea */ /* 0x0005e2000b800008 */
[----:B------:R2:W-:Y:S01]  /*32d0*/  UTCBAR [UR6], URZ ;  /* 0x000000ff060073e9 */ /* 0x0005e200080000ff */
[----:B------:R-:W-:Y:S01]  /*32e0*/  UMOV UR17, UR14 ;  /* 0x0000000e00117c82 */ /* 0x000fe20008000000 */
[----:B------:R-:W-:Y:S05]  /*32f0*/  BRA.U UP0, `(.L_x_57) ;  /* 0xfffffffd00507547 */ /* 0x000fea000b83ffff */
.L_x_54:
[----:B------:R-:W-:Y:S01]  /*3300*/  UIADD3 UR15, UPT, UPT, UR15, 0x1, URZ ;  /* 0x000000010f0f7890 */ /* 0x000fe2000fffe0ff */
[C---:B------:R-:W-:Y:S01]  /*3310*/  ISETP.NE.AND P0, PT, R10.reuse, 0x2, PT ;  /* 0x000000020a00780c */ /* 0x040fe20003f05270 */
[----:B------:R-:W-:Y:S02]  /*3320*/  UIADD3 UR7, UPT, UPT, UR7, 0xa0, URZ ;  /* 0x000000a007077890 */ /* 0x000fe4000fffe0ff */
[----:B------:R-:W-:Y:S01]  /*3330*/  UISETP.NE.AND UP0, UPT, UR15, 0x2, UPT ;  /* 0x000000020f00788c */ /* 0x000fe2000bf05270 */
[----:B-12---:R-:W-:Y:S02]  /*3340*/  SEL R0, RZ, 0x1, P0 ;  /* 0x00000001ff007807 */ /* 0x006fe40000000000 */
[----:B------:R-:W-:Y:S01]  /*3350*/  SEL R10, R10, RZ, P0 ;  /* 0x000000ff0a0a7207 */ /* 0x000fe20000000000 */
[----:B------:R-:W-:Y:S01]  /*3360*/  USEL UR6, URZ, 0x1, UP0 ;  /* 0x00000001ff067887 */ /* 0x000fe20008000000 */
[----:B------:R-:W-:Y:S01]  /*3370*/  LOP3.LUT R9, R9, R0, RZ, 0x3c, !PT ;  /* 0x0000000009097212 */ /* 0x000fe200078e3cff */
[----:B------:R-:W-:Y:S01]  /*3380*/  USEL UR15, UR15, URZ, UP0 ;  /* 0x000000ff0f0f7287 */ /* 0x000fe20008000000 */
[----:B------:R1:W-:Y:S03]  /*3390*/  UTCBAR [UR7], URZ ;  /* 0x000000ff070073e9 */ /* 0x0003e600080000ff */
[----:B------:R-:W-:Y:S01]  /*33a0*/  LOP3.LUT R11, R11, UR6, RZ, 0x3c, !PT ;  /* 0x000000060b0b7c12 */ /* 0x000fe2000f8e3cff */
[----:B------:R-:W-:Y:S07]  /*33b0*/  @P1 BRA `(.L_x_58) ;  /* 0xfffffff800a01947 */ /* 0x000fee000383ffff */
[----:B------:R-:W2:Y:S01]  /*33c0*/  S2UR UR4, SR_CgaCtaId ;  /* 0x00000000000479c3 */ /* 0x000ea20000008800 */
[----:B------:R-:W-:Y:S01]  /*33d0*/  ELECT P0, URZ, PT ;  /* 0x0000000000ff782f */ /* 0x000fe20003800000 */
[----:B------:R-:W-:Y:S01]  /*33e0*/  IMAD.MOV.U32 R0, RZ, RZ, 0x1 ;  /* 0x00000001ff007424 */ /* 0x000fe200078e00ff */
[----:B------:R-:W-:Y:S01]  /*33f0*/  UIADD3 UR5, UPT, UPT, UR5, 0xb0, URZ ;  /* 0x000000b005057890 */ /* 0x000fe2000fffe0ff */
[----:B------:R-:W-:Y:S01]  /*3400*/  SHF.L.U32 R3, R11, 0x1f, RZ ;  /* 0x0000001f0b037819 */ /* 0x000fe200000006ff */
[----:B------:R-:W-:-:S03]  /*3410*/  UMOV UR6, 0x40 ;  /* 0x0000004000067882 */ /* 0x000fc60000000000 */
[----:B------:R-:W-:Y:S01]  /*3420*/  UVIRTCOUNT.DEALLOC.SMPOOL 0x80 ;  /* 0x000000800000784c */ /* 0x000fe20000000000 */
[----:B--2---:R-:W-:Y:S02]  /*3430*/  ULEA UR4, UR4, UR6, 0x18 ;  /* 0x0000000604047291 */ /* 0x004fe4000f8ec0ff */
[----:B------:R-:W-:-:S07]  /*3440*/  ULEA UR6, UR15, UR5, 0x3 ;  /* 0x000000050f067291 */ /* 0x000fce000f8e18ff */
[----:B------:R2:W-:Y:S02]  /*3450*/  @P0 STS.U8 [UR4+0x1c], R0 ;  /* 0x00001c00ff000988 */ /* 0x0005e40008000004 */
[----:B------:R-:W4:Y:S02]  /*3460*/  SYNCS.PHASECHK.TRANS64.TRYWAIT P0, [UR6], R3 ;  /* 0x00000003ff0075a7 */ /* 0x000f240008001106 */
[----:B--2-4-:R-:W-:Y:S05]  /*3470*/  @!P0 BRA `(.L_x_59) ;  /* 0x0000007800f48947 */ /* 0x014fea0003800000 */
.L_x_146:
[----:B-1----:R-:W-:-:S04]  /*3480*/  UIADD3 UR7, UPT, UPT, UR15, 0x1, URZ ;  /* 0x000000010f077890 */ /* 0x002fc8000fffe0ff */
[----:B------:R-:W-:-:S04]  /*3490*/  UISETP.NE.AND UP0, UPT, UR7, 0x2, UPT ;  /* 0x000000020700788c */ /* 0x000fc8000bf05270 */
[----:B------:R-:W-:Y:S02]  /*34a0*/  USEL UR6, URZ, 0x1, UP0 ;  /* 0x00000001ff067887 */ /* 0x000fe40008000000 */
[----:B------:R-:W-:-:S04]  /*34b0*/  USEL UR7, UR7, URZ, UP0 ;  /* 0x000000ff07077287 */ /* 0x000fc80008000000 */
[----:B------:R-:W-:Y:S01]  /*34c0*/  ULEA UR7, UR7, UR5, 0x3 ;  /* 0x0000000507077291 */ /* 0x000fe2000f8e18ff */
[----:B--2---:R-:W-:-:S04]  /*34d0*/  LOP3.LUT R3, R11, UR6, RZ, 0x3c, !PT ;  /* 0x000000060b037c12 */ /* 0x004fc8000f8e3cff */
[----:B------:R-:W-:-:S04]  /*34e0*/  SHF.L.U32 R3, R3, 0x1f, RZ ;  /* 0x0000001f03037819 */ /* 0x000fc800000006ff */
[----:B------:R-:W1:Y:S02]  /*34f0*/  SYNCS.PHASECHK.TRANS64.TRYWAIT P0, [UR7], R3 ;  /* 0x00000003ff0075a7 */ /* 0x000e640008001107 */
[----:B-1----:R-:W-:Y:S05]  /*3500*/  @!P0 BRA `(.L_x_60) ;  /* 0x0000007800e88947 */ /* 0x002fea0003800000 */
.L_x_148:
[----:B------:R-:W-:Y:S01]  /*3510*/  NOP ;  /* 0x0000000000007918 */ /* 0x000fe20000000000 */
[----:B-1----:R-:W1:Y:S01]  /*3520*/  LDS R0, [UR4+0x14] ;  /* 0x00001404ff007984 */ /* 0x002e620008000800 */
[----:B------:R-:W-:Y:S01]  /*3530*/  ULOP3.LUT UR6, UR16, 0xffff, URZ, 0xc0, !UPT ;  /* 0x0000ffff10067892 */ /* 0x000fe2000f8ec0ff */
[----:B------:R-:W-:Y:S01]  /*3540*/  UMOV UR8, 0xffff ;  /* 0x0000ffff00087882 */ /* 0x000fe20000000000 */
[----:B------:R-:W-:Y:S02]  /*3550*/  UMOV UR5, 0x1 ;  /* 0x0000000100057882 */ /* 0x000fe40000000000 */
[----:B------:R-:W-:-:S04]  /*3560*/  USHF.R.U32.HI UR6, URZ, 0x5, UR6 ;  /* 0x00000005ff067899 */ /* 0x000fc80008011606 */
[----:B------:R-:W-:Y:S02]  /*3570*/  USHF.L.U32 UR8, UR8, UR6, URZ ;  /* 0x0000000608087299 */ /* 0x000fe400080006ff */
[----:B------:R-:W-:-:S04]  /*3580*/  USHF.L.U32 UR5, UR5, UR6, URZ ;  /* 0x0000000605057299 */ /* 0x000fc800080006ff */
[----:B-1----:R-:W-:-:S04]  /*3590*/  LOP3.LUT R0, R0, UR8, RZ, 0xc0, !PT ;  /* 0x0000000800007c12 */ /* 0x002fc8000f8ec0ff */
[----:B------:R-:W-:-:S13]  /*35a0*/  ISETP.NE.AND P0, PT, R0, UR8, PT ;  /* 0x0000000800007c0c */ /* 0x000fda000bf05270 */
[----:B------:R-:W-:Y:S05]  /*35b0*/  @P0 BRA `(.L_x_61) ;  /* 0x0000000000580947 */ /* 0x000fea0003800000 */
[----:B------:R-:W1:Y:S02]  /*35c0*/  LDS R0, [UR4+0x18] ;  /* 0x00001804ff007984 */ /* 0x000e640008000800 */
[----:B-1----:R-:W-:-:S04]  /*35d0*/  LOP3.LUT R0, R0, UR5, RZ, 0xc0, !PT ;  /* 0x0000000500007c12 */ /* 0x002fc8000f8ec0ff */
[----:B------:R-:W-:-:S13]  /*35e0*/  ISETP.NE.AND P0, PT, R0, UR5, PT ;  /* 0x0000000500007c0c */ /* 0x000fda000bf05270 */
[----:B------:R-:W-:Y:S05]  /*35f0*/  @P0 BRA `(.L_x_62) ;  /* 0x00000000003c0947 */ /* 0x000fea0003800000 */
[----:B------:R-:W1:Y:S01]  /*3600*/  S2R R2, SR_LANEID ;  /* 0x0000000000027919 */ /* 0x000e620000000000 */
[----:B------:R-:W-:Y:S01]  /*3610*/  ULOP3.LUT UR8, URZ, UR8, URZ, 0x33, !UPT ;  /* 0x00000008ff087292 */ /* 0x000fe2000f8e33ff */
[----:B------:R-:W-:Y:S01]  /*3620*/  LOP3.LUT R4, RZ, UR5, RZ, 0x33, !PT ;  /* 0x00000005ff047c12 */ /* 0x000fe2000f8e33ff */
[----:B------:R-:W-:Y:S02]  /*3630*/  VOTEU.ANY UR7, UPT, PT ;  /* 0x0000000000077886 */ /* 0x000fe400038e0100 */
[----:B------:R-:W-:Y:S01]  /*3640*/  UFLO.U32 UR7, UR7 ;  /* 0x00000007000772bd */ /* 0x000fe200080e0000 */
[----:B------:R-:W2:Y:S01]  /*3650*/  REDUX UR5, R4 ;  /* 0x00000000040573c4 */ /* 0x000ea20000000000 */
[----:B------:R-:W-:-:S06]  /*3660*/  IMAD.U32 R0, RZ, RZ, UR8 ;  /* 0x00000008ff007e24 */ /* 0x000fcc000f8e00ff */
[----:B------:R4:W-:Y:S01]  /*3670*/  UTCATOMSWS.AND URZ, UR8 ;  /* 0x0000000800ff79e3 */ /* 0x0009e20008000000 */
[----:B------:R-:W3:Y:S01]  /*3680*/  REDUX UR6, R0 ;  /* 0x00000000000673c4 */ /* 0x000ee20000000000 */
[----:B-1----:R-:W-:Y:S01]  /*3690*/  ISETP.EQ.U32.AND P0, PT, R2, UR7, PT ;  /* 0x0000000702007c0c */ /* 0x002fe2000bf02070 */
[----:B--2---:R-:W-:Y:S01]  /*36a0*/  IMAD.U32 R2, RZ, RZ, UR5 ;  /* 0x00000005ff027e24 */ /* 0x004fe2000f8e00ff */
[----:B---3--:R-:W-:-:S11]  /*36b0*/  MOV R3, UR6 ;  /* 0x0000000600037c02 */ /* 0x008fd60008000f00 */
[----:B------:R4:W-:Y:S04]  /*36c0*/  @P0 ATOMS.AND RZ, [UR4+0x14], R3 ;  /* 0x00001403ffff098c */ /* 0x0009e8000a800004 */
[----:B------:R4:W-:Y:S01]  /*36d0*/  @P0 ATOMS.AND RZ, [UR4+0x18], R2 ;  /* 0x00001802ffff098c */ /* 0x0009e2000a800004 */
[----:B------:R-:W-:Y:S05]  /*36e0*/  BRA `(.L_x_63) ;  /* 0x0000000000147947 */ /* 0x000fea0003800000 */
.L_x_62:
[----:B------:R-:W-:Y:S02]  /*36f0*/  MOV R2, 0x3710 ;  /* 0x0000371000027802 */ /* 0x000fe40000000f00 */
[----:B---3-5:R-:W-:Y:S05]  /*3700*/  CALL.REL.NOINC `($__internal_0_$__cuda_sm10x_tcgen05_guardrail_trap_col_being_dealloced_not_returned_by_alloc) ;  /* 0x0000007c00d07944 */ /* 0x028fea0003c00000 */
[----:B------:R-:W-:Y:S05]  /*3710*/  BRA `(.L_x_63) ;  /* 0x0000000000087947 */ /* 0x000fea0003800000 */
.L_x_61:
[----:B------:R-:W-:Y:S02]  /*3720*/  MOV R2, 0x3740 ;  /* 0x0000374000027802 */ /* 0x000fe40000000f00 */
[----:B---3-5:R-:W-:Y:S05]  /*3730*/  CALL.REL.NOINC `($__internal_2_$__cuda_sm10x_tcgen05_guardrail_trap_unallocated_columns_being_dealloced) ;  /* 0x0000007c00dc7944 */ /* 0x028fea0003c00000 */
.L_x_63:
[----:B------:R-:W-:Y:S01]  /*3740*/  NOP ;  /* 0x0000000000007918 */ /* 0x000fe20000000000 */
[----:B----4-:R-:W-:Y:S05]  /*3750*/  EXIT ;  /* 0x000000000000794d */ /* 0x010fea0003800000 */
.L_x_47:
[----:B------:R-:W-:-:S09]  /*3760*/  UISETP.NE.OR UP2, UPT, UR8, 0x3, !UP2 ;  /* 0x000000030800788c */ /* 0x000fd2000d745670 */
[----:B------:R-:W-:Y:S05]  /*3770*/  BRA.U UP2, `(.L_x_64) ;  /* 0x0000001102147547 */ /* 0x000fea000b800000 */
[----:B------:R-:W1:Y:S01]  /*3780*/  LDC R0, c[0x0][0xb30] ;  /* 0x0002cc00ff007b82 */ /* 0x000e620000000800 */
[----:B------:R-:W2:Y:S01]  /*3790*/  LDCU.64 UR8, c[0x0][0x888] ;  /* 0x00011100ff0877ac */ /* 0x000ea20008000a00 */
[----:B------:R-:W-:Y:S02]  /*37a0*/  HFMA2 R29, -RZ, RZ, 0, 0 ;  /* 0x00000000ff1d7431 */ /* 0x000fe400000001ff */
[----:B------:R-:W-:Y:S01]  /*37b0*/  IMAD.MOV.U32 R31, RZ, RZ, 0x1 ;  /* 0x00000001ff1f7424 */ /* 0x000fe200078e00ff */
[----:B------:R-:W-:Y:S01]  /*37c0*/  MOV R23, 0x4000 ;  /* 0x0000400000177802 */ /* 0x000fe20000000f00 */
[----:B------:R-:W4:Y:S01]  /*37d0*/  LDCU.64 UR4, c[0x0][0x890] ;  /* 0x00011200ff0477ac */ /* 0x000f220008000a00 */
[----:B------:R-:W-:Y:S01]  /*37e0*/  IMAD.MOV.U32 R30, RZ, RZ, RZ ;  /* 0x000000ffff1e7224 */ /* 0x000fe200078e00ff */
[----:B------:R-:W3:Y:S01]  /*37f0*/  LDC R19, c[0x0][0x370] ;  /* 0x0000dc00ff137b82 */ /* 0x000ee20000000800 */
[----:B------:R-:W-:Y:S01]  /*3800*/  UMOV UR7, 0x400 ;  /* 0x0000040000077882 */ /* 0x000fe20000000000 */
[----:B------:R-:W-:-:S02]  /*3810*/  UPLOP3.LUT UP1, UPT, UPT, UPT, UPT, 0x40, 0x4 ;  /* 0x000000000004789c */ /* 0x000fc40003f2e870 */
[----:B------:R-:W-:-:S04]  /*3820*/  ULEA UR7, UR37, UR7, 0x18 ;  /* 0x0000000725077291 */ /* 0x000fc8000f8ec0ff */
[----:B------:R-:W3:Y:S01]  /*3830*/  LDC R2, c[0x0][0xb0c] ;  /* 0x0002c300ff027b82 */ /* 0x000ee20000000800 */
[----:B------:R-:W-:Y:S02]  /*3840*/  UIADD3 UR13, UPT, UPT, UR7, 0x48, URZ ;  /* 0x00000048070d7890 */ /* 0x000fe4000fffe0ff */
[----:B--2---:R-:W-:Y:S02]  /*3850*/  UISETP.NE.U32.AND UP2, UPT, UR8, URZ, UPT ;  /* 0x000000ff0800728c */ /* 0x004fe4000bf45070 */
[----:B------:R-:W-:Y:S02]  /*3860*/  UIADD3 UR33, UPT, UPT, UR7, 0x30, URZ ;  /* 0x0000003007217890 */ /* 0x000fe4000fffe0ff */
[----:B----4-:R-:W-:Y:S01]  /*3870*/  UISETP.NE.U32.AND UP3, UPT, UR4, URZ, UPT ;  /* 0x000000ff0400728c */ /* 0x010fe2000bf65070 */
[----:B------:R-:W2:Y:S01]  /*3880*/  LDC R18, c[0x0][0xb20] ;  /* 0x0002c800ff127b82 */ /* 0x000ea20000000800 */
[----:B-1----:R-:W-:Y:S01]  /*3890*/  ISETP.NE.AND P1, PT, R0, 0x1, PT ;  /* 0x000000010000780c */ /* 0x002fe20003f25270 */
[----:B------:R-:W-:-:S02]  /*38a0*/  UISETP.NE.AND.EX UP2, UPT, UR9, URZ, UPT, UP2 ;  /* 0x000000ff0900728c */ /* 0x000fc4000bf45320 */
[----:B------:R-:W-:Y:S02]  /*38b0*/  UIADD3 UR25, UPT, UPT, UR7, 0x38, URZ ;  /* 0x0000003807197890 */ /* 0x000fe4000fffe0ff */
[----:B------:R-:W-:Y:S02]  /*38c0*/  UIADD3 UR17, UPT, UPT, UR7, 0x40, URZ ;  /* 0x0000004007117890 */ /* 0x000fe4000fffe0ff */
[----:B------:R-:W1:Y:S01]  /*38d0*/  LDC.64 R32, c[0x0][0x348] ;  /* 0x0000d200ff207b82 */ /* 0x000e620000000a00 */
[----:B------:R-:W-:Y:S02]  /*38e0*/  UPRMT UR13, UR37, 0x654, UR13 ;  /* 0x00000654250d7896 */ /* 0x000fe4000800000d */
[----:B------:R-:W-:-:S05]  /*38f0*/  UISETP.NE.AND.EX UP3, UPT, UR5, URZ, UPT, UP3 ;  /* 0x000000ff0500728c */ /* 0x000fca000bf65330 */
[----:B------:R-:W4:Y:S08]  /*3900*/  LDC.64 R16, c[0x0][0xb10] ;  /* 0x0002c400ff107b82 */ /* 0x000f300000000a00 */
[----:B------:R-:W1:Y:S08]  /*3910*/  LDC.64 R6, c[0x0][0xb18] ;  /* 0x0002c600ff067b82 */ /* 0x000e700000000a00 */
[----:B------:R-:W1:Y:S08]  /*3920*/  LDC.64 R4, c[0x0][0xb28] ;  /* 0x0002ca00ff047b82 */ /* 0x000e700000000a00 */
[----:B--23--:R-:W1:Y:S02]  /*3930*/  LDC R22, c[0x0][0x374] ;  /* 0x0000dd00ff167b82 */ /* 0x00ce640000000800 */
.L_x_75:
[C---:B------:R-:W-:Y:S02]  /*3940*/  LEA R0, R30.reuse, UR7, 0x3 ;  /* 0x000000071e007c11 */ /* 0x040fe4000f8e18ff */
[----:B------:R-:W-:Y:S02]  /*3950*/  SHF.L.U32 R3, R29, 0x1f, RZ ;  /* 0x0000001f1d037819 */ /* 0x000fe400000006ff */
[----:B------:R-:W-:Y:S02]  /*3960*/  LEA R24, R30, UR7, 0x4 ;  /* 0x000000071e187c11 */ /* 0x000fe4000f8e20ff */
[----:B--2---:R-:W2:Y:S02]  /*3970*/  SYNCS.PHASECHK.TRANS64.TRYWAIT P0, [R0+URZ+0x80], R3 ;  /* 0x00008003000075a7 */ /* 0x004ea400080011ff */
[----:B--2---:R-:W-:Y:S05]  /*3980*/  @!P0 BRA `(.L_x_65) ;  /* 0x0000007400e08947 */ /* 0x004fea0003800000 */
.L_x_149:
[----:B------:R-:W-:Y:S01]  /*3990*/  ISETP.GE.AND P0, PT, R72, 0x1, PT ;  /* 0x000000014800780c */ /* 0x000fe20003f06270 */
[----:B------:R-:W3:Y:S01]  /*39a0*/  LDS.128 R24, [R24+0xf0] ;  /* 0x0000f00018187984 */ /* 0x000ee20000000c00 */
[----:B--2---:R-:W-:Y:S01]  /*39b0*/  VIADD R0, R0, 0x90 ;  /* 0x0000009000007836 */ /* 0x004fe20000000000 */
[----:B------:R-:W-:Y:S01]  /*39c0*/  @!PT LDS RZ, [RZ] ;  /* 0x00000000fffff984 */ /* 0x000fe20000000800 */
[----:B------:R-:W-:Y:S01]  /*39d0*/  @!PT LDS RZ, [RZ] ;  /* 0x00000000fffff984 */ /* 0x000fe20000000800 */
[----:B------:R-:W-:Y:S01]  /*39e0*/  @!PT LDS RZ, [RZ] ;  /* 0x00000000fffff984 */ /* 0x000fe20000000800 */
[----:B------:R-:W-:Y:S01]  /*39f0*/  @!PT LDS RZ, [RZ] ;  /* 0x00000000fffff984 */ /* 0x000fe20000000800 */
[----:B------:R2:W-:Y:S06]  /*3a00*/  MEMBAR.ALL.CTA ;  /* 0x0000000000007992 */ /* 0x0005ec0000008000 */
[----:B--2---:R-:W2:Y:S01]  /*3a10*/  FENCE.VIEW.ASYNC.S ;  /* 0x00000000000073c6 */ /* 0x004ea20000000000 */
[----:B------:R-:W-:Y:S04]  /*3a20*/  PRMT R0, RZ, 0x654, R0 ;  /* 0x00000654ff007816 */ /* 0x000fe80000000000 */
[----:B--2---:R2:W-:Y:S01]  /*3a30*/  SYNCS.ARRIVE.TRANS64.RED.A1T0 RZ, [R0+URZ], RZ ;  /* 0x000000ff00ff79a7 */ /* 0x0045e200081004ff */
[----:B---3--:R-:W-:Y:S11]  /*3a40*/  LOP3.LUT P3, RZ, R26, 0x1, RZ, 0xc0, !PT ;  /* 0x000000011aff7812 */ /* 0x008ff6000786c0ff */
[----:B------:R-:W-:Y:S02]  /*3a50*/  @!UPT UIADD3 URZ, UPT, UPT, URZ, URZ, URZ ;  /* 0x000000fffffff290 */ /* 0x000fe4000fffe0ff */
[----:B------:R-:W-:Y:S02]  /*3a60*/  @P3 MOV R13, R24 ;  /* 0x00000018000d3202 */ /* 0x000fe40000000f00 */
[----:B------:R-:W-:Y:S01]  /*3a70*/  @P3 LOP3.LUT R8, R25, 0xffff, RZ, 0xc0, !PT ;  /* 0x0000ffff19083812 */ /* 0x000fe200078ec0ff */
[----:B--2---:R-:W-:Y:S06]  /*3a80*/  @!P0 BRA `(.L_x_66) ;  /* 0x0000000000a48947 */ /* 0x004fec0003800000 */
[----:B-1----:R-:W-:Y:S01]  /*3a90*/  IMAD.HI.U32 R35, R22, R7, RZ ;  /* 0x0000000716237227 */ /* 0x002fe200078e00ff */
[----:B------:R-:W-:Y:S02]  /*3aa0*/  ISETP.NE.AND P0, PT, R6, 0x1, PT ;  /* 0x000000010600780c */ /* 0x000fe40003f05270 */
[----:B------:R-:W-:Y:S01]  /*3ab0*/  ISETP.NE.AND P2, PT, R72, 0x1, PT ;  /* 0x000000014800780c */ /* 0x000fe20003f45270 */
[----:B----4-:R-:W-:Y:S01]  /*3ac0*/  IMAD.HI.U32 R34, R19, R16, RZ ;  /* 0x0000001013227227 */ /* 0x010fe200078e00ff */
[----:B------:R-:W-:Y:S02]  /*3ad0*/  SHF.R.U32.HI R35, RZ, R18, R35 ;  /* 0x00000012ff237219 */ /* 0x000fe40000011623 */
[----:B------:R-:W-:Y:S01]  /*3ae0*/  ISETP.NE.AND P4, PT, R2, 0x1, PT ;  /* 0x000000010200780c */ /* 0x000fe20003f85270 */
[----:B------:R-:W-:Y:S01]  /*3af0*/  IMAD.HI.U32 R36, R13, R16, RZ ;  /* 0x000000100d247227 */ /* 0x000fe200078e00ff */
[----:B------:R-:W-:Y:S02]  /*3b00*/  SHF.R.U32.HI R34, RZ, R17, R34 ;  /* 0x00000011ff227219 */ /* 0x000fe40000011622 */
[----:B------:R-:W-:Y:S01]  /*3b10*/  SEL R3, R22, R35, !P0 ;  /* 0x0000002316037207 */ /* 0x000fe20004000000 */
[C---:B------:R-:W-:Y:S01]  /*3b20*/  IMAD.HI.U32 R35, R8.reuse, R7, RZ ;  /* 0x0000000708237227 */ /* 0x040fe200078e00ff */
[----:B------:R-:W-:Y:S02]  /*3b30*/  SEL R11, R19, R34, !P4 ;  /* 0x00000022130b7207 */ /* 0x000fe40006000000 */
[----:B------:R-:W-:Y:S01]  /*3b40*/  SHF.R.U32.HI R36, RZ, R17, R36 ;  /* 0x00000011ff247219 */ /* 0x000fe20000011624 */
[----:B------:R-:W-:Y:S01]  /*3b50*/  IMAD.HI.U32 R38, R3, R4, RZ ;  /* 0x0000000403267227 */ /* 0x000fe200078e00ff */
[----:B------:R-:W-:Y:S03]  /*3b60*/  SHF.R.U32.HI R35, RZ, R18, R35 ;  /* 0x00000012ff237219 */ /* 0x000fe60000011623 */
[----:B------:R-:W-:Y:S01]  /*3b70*/  IMAD.HI.U32 R34, R11, R4, RZ ;  /* 0x000000040b227227 */ /* 0x000fe200078e00ff */
[----:B------:R-:W-:Y:S02]  /*3b80*/  @P2 SHF.R.U32.HI R3, RZ, R5, R38 ;  /* 0x00000005ff032219 */ /* 0x000fe40000011626 */
[----:B------:R-:W-:Y:S02]  /*3b90*/  SEL R9, R8, R35, !P0 ;  /* 0x0000002308097207 */ /* 0x000fe40004000000 */
[----:B------:R-:W-:Y:S01]  /*3ba0*/  @P2 SHF.R.U32.HI R11, RZ, R5, R34 ;  /* 0x00000005ff0b2219 */ /* 0x000fe20000011622 */
[C---:B------:R-:W-:Y:S01]  /*3bb0*/  IMAD R10, R72.reuse, R3, RZ ;  /* 0x00000003480a7224 */ /* 0x040fe200078e02ff */
[----:B------:R-:W-:Y:S01]  /*3bc0*/  SEL R3, R13, R36, !P4 ;  /* 0x000000240d037207 */ /* 0x000fe20006000000 */
[C---:B------:R-:W-:Y:S03]  /*3bd0*/  IMAD.HI.U32 R14, R9.reuse, R4, RZ ;  /* 0x00000004090e7227 */ /* 0x040fe600078e00ff */
[----:B------:R-:W-:Y:S01]  /*3be0*/  ISETP.GE.AND P0, PT, R9, R10, PT ;  /* 0x0000000a0900720c */ /* 0x000fe20003f06270 */
[C---:B------:R-:W-:Y:S01]  /*3bf0*/  IMAD R12, R72.reuse, R11, RZ ;  /* 0x0000000b480c7224 */ /* 0x040fe200078e02ff */
[-C--:B------:R-:W-:Y:S04]  /*3c00*/  SHF.R.U32.HI R14, RZ, R5.reuse, R14 ;  /* 0x00000005ff0e7219 */ /* 0x080fe8000001160e */
[----:B------:R-:W-:Y:S02]  /*3c10*/  ISETP.GE.OR P0, PT, R3, R12, P0 ;  /* 0x0000000c0300720c */ /* 0x000fe40000706670 */
[----:B------:R-:W-:Y:S05]  /*3c20*/  SEL R15, R9, R14, !P2 ;  /* 0x0000000e090f7207 */ /* 0x000fea0005000000 */
[----:B------:R-:W-:Y:S04]  /*3c30*/  IMAD.MOV R14, RZ, RZ, -R15 ;  /* 0x000000ffff0e7224 */ /* 0x000fe800078e0a0f */
[----:B------:R-:W-:Y:S02]  /*3c40*/  IMAD R14, R72, R14, R9 ;  /* 0x0000000e480e7224 */ /* 0x000fe400078e0209 */
[C---:B------:R-:W-:Y:S05]  /*3c50*/  @!P0 IMAD.HI.U32 R10, R3.reuse, R4, RZ ;  /* 0x00000004030a8227 */ /* 0x040fea00078e00ff */
[----:B------:R-:W-:Y:S04]  /*3c60*/  @!P0 SHF.R.U32.HI R10, RZ, R5, R10 ;  /* 0x00000005ff0a8219 */ /* 0x000fe8000001160a */
[----:B------:R-:W-:Y:S01]  /*3c70*/  @!P0 SEL R0, R3, R10, !P2 ;  /* 0x0000000a03008207 */ /* 0x000fe20005000000 */
[----:B------:R-:W-:Y:S03]  /*3c80*/  IMAD.MOV R10, RZ, RZ, -R3 ;  /* 0x000000ffff0a7224 */ /* 0x000fe600078e0a03 */
[----:B------:R-:W-:Y:S01]  /*3c90*/  @!P0 IADD3 R15, PT, PT, R15, -R0, RZ ;  /* 0x800000000f0f8210 */ /* 0x000fe20007ffe0ff */
[----:B------:R-:W-:Y:S01]  /*3ca0*/  @!P0 IMAD R0, R11, R14, R0 ;  /* 0x0000000e0b008224 */ /* 0x000fe200078e0200 */
[----:B------:R-:W-:Y:S01]  /*3cb0*/  IADD3 R11, PT, PT, -R9, RZ, RZ ;  /* 0x000000ff090b7210 */ /* 0x000fe20007ffe1ff */
[----:B------:R-:W-:Y:S02]  /*3cc0*/  IMAD R13, R2, R10, R13 ;  /* 0x0000000a020d7224 */ /* 0x000fe400078e020d */
[----:B------:R-:W-:Y:S02]  /*3cd0*/  @!P0 IMAD R9, R15, R72, R3 ;  /* 0x000000480f098224 */ /* 0x000fe400078e0203 */
[----:B------:R-:W-:Y:S02]  /*3ce0*/  @!P0 IMAD.MOV.U32 R3, RZ, RZ, R0 ;  /* 0x000000ffff038224 */ /* 0x000fe400078e0000 */
[----:B------:R-:W-:Y:S02]  /*3cf0*/  IMAD R8, R6, R11, R8 ;  /* 0x0000000b06087224 */ /* 0x000fe400078e0208 */
[----:B------:R-:W-:Y:S02]  /*3d00*/  IMAD R13, R3, R2, R13 ;  /* 0x00000002030d7224 */ /* 0x000fe400078e020d */
[----:B------:R-:W-:Y:S02]  /*3d10*/  IMAD R8, R9, R6, R8 ;  /* 0x0000000609087224 */ /* 0x000fe400078e0208 */
.L_x_66:
[----:B------:R-:W-:Y:S05]  /*3d20*/  BRA.U UP1, `(.L_x_67) ;  /* 0x0000000101107547 */ /* 0x000fea000b800000 */
[----:B------:R-:W-:Y:S04]  /*3d30*/  MOV R0, UR6 ;  /* 0x0000000600007c02 */ /* 0x000fe80008000f00 */
[----:B------:R-:W-:Y:S04]  /*3d40*/  SHF.L.U32 R3, R0, 0x1f, RZ ;  /* 0x0000001f00037819 */ /* 0x000fe800000006ff */
[----:B------:R-:W2:Y:S02]  /*3d50*/  SYNCS.PHASECHK.TRANS64.TRYWAIT P0, [UR7+0x78], R3 ;  /* 0x00007803ff0075a7 */ /* 0x000ea40008001107 */
[----:B--2---:R-:W-:Y:S05]  /*3d60*/  @!P0 BRA `(.L_x_68) ;  /* 0x0000007000fc8947 */ /* 0x004fea0003800000 */
.L_x_67:
[----:B------:R-:W-:Y:S02]  /*3d70*/  R2UR UR35, R21 ;  /* 0x00000000152372ca */ /* 0x000fe400000e0000 */
[----:B------:R-:W-:Y:S02]  /*3d80*/  R2UR UR34, R20 ;  /* 0x00000000142272ca */ /* 0x000fe400000e0000 */
[----:B------:R-:W-:Y:S02]  /*3d90*/  ISETP.NE.U32.AND P2, PT, RZ, UR4, PT ;  /* 0x00000004ff007c0c */ /* 0x000fe4000bf45070 */
[----:B------:R-:W-:Y:S02]  /*3da0*/  SHF.L.U32 R12, R31, 0x1f, RZ ;  /* 0x0000001f1f0c7819 */ /* 0x000fe400000006ff */
[----:B------:R-:W-:Y:S05]  /*3db0*/  ISETP.NE.AND.EX P2, PT, RZ, UR5, PT, P2 ;  /* 0x00000005ff007c0c */ /* 0x000fea000bf45320 */
[----:B------:R-:W-:Y:S02]  /*3dc0*/  USHF.L.U32 UR35, UR35, 0x7, URZ ;  /* 0x0000000723237899 */ /* 0x000fe400080006ff */
[----:B------:R-:W-:Y:S01]  /*3dd0*/  USHF.L.U32 UR34, UR34, 0x8, URZ ;  /* 0x0000000822227899 */ /* 0x000fe200080006ff */
[----:B------:R-:W-:Y:S11]  /*3de0*/  BRA.U !UP3, `(.L_x_69) ;  /* 0x000000010b347547 */ /* 0x000ff6000b800000 */
[----:B------:R-:W-:Y:S01]  /*3df0*/  UPLOP3.LUT UP0, UPT, UPT, UPT, UP2, 0x80, 0x8 ;  /* 0x000000000008789c */ /* 0x000fe20003f0f020 */
[----:B--2---:R-:W-:Y:S02]  /*3e00*/  HFMA2 R0, -RZ, RZ, 0, 5.9604644775390625e-08 ;  /* 0x00000001ff007431 */ /* 0x004fe400000001ff */
[----:B------:R-:W-:Y:S03]  /*3e10*/  IMAD.MOV.U32 R155, RZ, RZ, 0x1 ;  /* 0x00000001ff9b7424 */ /* 0x000fe600078e00ff */
[----:B------:R-:W-:Y:S05]  /*3e20*/  PLOP3.LUT P0, PT, PT, PT, UP0, 0x80, 0x8 ;  /* 0x000000000008781c */ /* 0x000fea0003f0f008 */
[----:B------:R-:W2:Y:S01]  /*3e30*/  @UP0 LDCU.64 UR10, c[0x0][0x888] ;  /* 0x00011100ff0a07ac */ /* 0x000ea20008000a00 */
[----:B------:R-:W-:Y:S07]  /*3e40*/  @UP0 UIMAD UR8, UR36, UR4, URZ ;  /* 0x00000004240802a4 */ /* 0x000fee000f8e02ff */
[----:B------:R-:W-:Y:S01]  /*3e50*/  @!P0 PRMT R155, R0, 0x7610, R155 ;  /* 0x00007610009b8816 */ /* 0x000fe2000000009b */
[----:B--2---:R-:W-:Y:S03]  /*3e60*/  @UP0 UIMAD.WIDE UR10, UR8, 0x4, UR10 ;  /* 0x00000004080a08a5 */ /* 0x004fe6000f8e020a */
[----:B------:R-:W2:Y:S03]  /*3e70*/  @!UP0 LDCU UR8, c[0x0][0x880] ;  /* 0x00011000ff0887ac */ /* 0x000ea60008000800 */
[----:B------:R-:W-:Y:S01]  /*3e80*/  IMAD.U32 R10, RZ, RZ, UR10 ;  /* 0x0000000aff0a7e24 */ /* 0x000fe2000f8e00ff */
[----:B------:R-:W-:Y:S05]  /*3e90*/  MOV R11, UR11 ;  /* 0x0000000b000b7c02 */ /* 0x000fea0008000f00 */
[----:B-----5:R3:W5:Y:S02]  /*3ea0*/  @P0 LDG.E R81, desc[UR46][R10.64] ;  /* 0x0000002e0a510981 */ /* 0x020764000c1e1900 */
[----:B--23--:R-:W-:Y:S07]  /*3eb0*/  @!P0 IMAD.U32 R81, RZ, RZ, UR8 ;  /* 0x00000008ff518e24 */ /* 0x00cfee000f8e00ff */
.L_x_69:
[----:B-----5:R-:W-:Y:S01]  /*3ec0*/  @!P2 FSETP.EQ.AND P0, PT, R81, RZ, PT ;  /* 0x000000ff5100a20b */ /* 0x020fe20003f02000 */
[----:B------:R-:W-:Y:S01]  /*3ed0*/  @!UPT UIADD3 URZ, UPT, UPT, URZ, URZ, URZ ;  /* 0x000000fffffff290 */ /* 0x000fe2000fffe0ff */
[----:B------:R-:W-:Y:S11]  /*3ee0*/  @!P2 BRA `(.L_x_70) ;  /* 0x000000000014a947 */ /* 0x000ff60003800000 */
[----:B------:R-:W-:Y:S02]  /*3ef0*/  LOP3.LUT P2, RZ, R155, 0xff, RZ, 0xc0, !PT ;  /* 0x000000ff9bff7812 */ /* 0x000fe4000784c0ff */
[----:B------:R-:W-:Y:S04]  /*3f00*/  PLOP3.LUT P0, PT, PT, PT, UP0, 0x80, 0x8 ;  /* 0x000000000008781c */ /* 0x000fe80003f0f008 */
[----:B------:R-:W-:Y:S07]  /*3f10*/  PLOP3.LUT P0, PT, P0, PT, PT, 0x8, 0x80 ;  /* 0x000000000080781c */ /* 0x000fee000070e170 */
[----:B------:R-:W-:Y:S11]  /*3f20*/  @P2 FSETP.EQ.AND P0, PT, R81, RZ, PT ;  /* 0x000000ff5100220b */ /* 0x000ff60003f02000 */
[----:B------:R-:W-:Y:S02]  /*3f30*/  @!UPT UIADD3 URZ, UPT, UPT, URZ, URZ, URZ ;  /* 0x000000fffffff290 */ /* 0x000fe4000fffe0ff */
.L_x_70:
[----:B------:R-:W3:Y:S01]  /*3f40*/  SYNCS.PHASECHK.TRANS64.TRYWAIT P2, [UR7+0x50], R12 ;  /* 0x0000500cff0075a7 */ /* 0x000ee20008041107 */
[----:B------:R-:W-:Y:S04]  /*3f50*/  ELECT P4, URZ, PT ;  /* 0x0000000000ff782f */ /* 0x000fe80003880000 */
[----:B------:R-:W-:Y:S11]  /*3f60*/  PLOP3.LUT P4, PT, P0, P4, PT, 0xf2, 0x2f ;  /* 0x00000000002f781c */ /* 0x000ff60000789e72 */
[----:B------:R-:W-:Y:S02]  /*3f70*/  @!UPT UIADD3 URZ, UPT, UPT, URZ, URZ, URZ ;  /* 0x000000fffffff290 */ /* 0x000fe4000fffe0ff */
[----:B-1----:R-:W-:Y:S05]  /*3f80*/  @!P4 IADD3 R9, P0, PT, R32, 0x580, RZ ;  /* 0x000005802009c810 */ /* 0x002fea0007f1e0ff */
[----:B--2---:R-:W-:Y:S01]  /*3f90*/  @!P4 IMAD.X R0, RZ, RZ, R33, P0 ;  /* 0x000000ffff00c224 */ /* 0x004fe200000e0621 */
[----:B---3--:R-:W-:Y:S07]  /*3fa0*/  @!P2 BRA `(.L_x_71) ;  /* 0x000000700084a947 */ /* 0x008fee0003800000 */
.L_x_152:
[----:B------:R-:W-:Y:S01]  /*3fb0*/  @!P4 R2UR UR8, R0 ;  /* 0x000000000008c2ca */ /* 0x000fe200000e0000 */
[----:B------:R-:W-:Y:S01]  /*3fc0*/  VOTEU.ALL UP1, P4 ;  /* 0x0000000000ff7886 */ /* 0x000fe20002020000 */
[----:B------:R-:W-:Y:S01]  /*3fd0*/  @!P4 R2UR UR9, R9 ;  /* 0x000000000909c2ca */ /* 0x000fe200000e0000 */
[----:B------:R-:W-:Y:S01]  /*3fe0*/  @!P4 IMAD.MOV.U32 R0, RZ, RZ, 0x4000 ;  /* 0x00004000ff00c424 */ /* 0x000fe200078e00ff */
[----:B------:R-:W-:Y:S01]  /*3ff0*/  UMOV UR10, 0x0 ;  /* 0x00000000000a7882 */ /* 0x000fe20000000000 */
[----:B------:R-:W-:Y:S01]  /*4000*/  UMOV UR11, 0x10000000 ;  /* 0x10000000000b7882 */ /* 0x000fe20000000000 */
[----:B------:R-:W-:Y:S01]  /*4010*/  @!UP1 UIADD3 UR32, UPT, UPT, UR7, 0x400, URZ ;  /* 0x0000040007209890 */ /* 0x000fe2000fffe0ff */
[----:B------:R-:W-:Y:S01]  /*4020*/  @!P4 IADD3 R9, P0, PT, R32, 0x580, RZ ;  /* 0x000005802009c810 */ /* 0x000fe20007f1e0ff */
[----:B------:R-:W-:Y:S05]  /*4030*/  VOTEU.ALL UP1, P4 ;  /* 0x0000000000ff7886 */ /* 0x000fea0002020000 */
[----:B------:R-:W-:Y:S01]  /*4040*/  IMAD.U32 R11, RZ, RZ, UR8 ;  /* 0x00000008ff0b7e24 */ /* 0x000fe2000f8e00ff */
[----:B------:R-:W-:Y:S01]  /*4050*/  UPRMT UR8, UR37, 0x654, UR33 ;  /* 0x0000065425087896 */ /* 0x000fe20008000021 */
[----:B------:R-:W-:Y:S03]  /*4060*/  IMAD.U32 R10, RZ, RZ, UR9 ;  /* 0x00000009ff0a7e24 */ /* 0x000fe6000f8e00ff */
[----:B------:R-:W-:Y:S02]  /*4070*/  @!P4 R2UR UR15, R11 ;  /* 0x000000000b0fc2ca */ /* 0x000fe400000e0000 */
[----:B------:R-:W-:Y:S11]  /*4080*/  @!P4 R2UR UR14, R10 ;  /* 0x000000000a0ec2ca */ /* 0x000ff600000e0000 */
[----:B------:R-:W-:Y:S02]  /*4090*/  @!UPT UIADD3 URZ, UPT, UPT, URZ, URZ, URZ ;  /* 0x000000fffffff290 */ /* 0x000fe4000fffe0ff */
[----:B------:R2:W-:Y:S01]  /*40a0*/  @!UP1 UTMALDG.3D [UR32], [UR14], desc[UR10] ;  /* 0x00000a200e0095b4 */ /* 0x0005e20008011000 */
[----:B------:R3:W-:Y:S01]  /*40b0*/  @!P4 SYNCS.ARRIVE.TRANS64.RED.A0TR RZ, [UR7+0x30], R0 ;  /* 0x00003000ffffc9a7 */ /* 0x0007e20008300407 */
[----:B------:R-:W-:Y:S01]  /*40c0*/  SYNCS.ARRIVE.TRANS64.RED.A1T0 RZ, [UR8], RZ ;  /* 0x000000ffffff79a7 */ /* 0x000fe20008100408 */
[----:B---3--:R-:W-:Y:S01]  /*40d0*/  @!P4 IMAD.X R0, RZ, RZ, R33, P0 ;  /* 0x000000ffff00c224 */ /* 0x008fe200000e0621 */
[----:B------:R-:W3:Y:S02]  /*40e0*/  SYNCS.PHASECHK.TRANS64.TRYWAIT P2, [UR7+0x58], R12 ;  /* 0x0000580cff0075a7 */ /* 0x000ee40008041107 */
[----:B--23--:R-:W-:Y:S05]  /*40f0*/  @!P2 BRA `(.L_x_72) ;  /* 0x000000700048a947 */ /* 0x00cfea0003800000 */
.L_x_154:
        /* <DEDUP_REMOVED lines=8> */
[----:B------:R-:W-:Y:S01]  /*4180*/  @!UP1 UIADD3 UR24, UPT, UPT, UR7, 0x4400, URZ ;  /* 0x0000440007189890 */ /* 0x000fe2000fffe0ff */
[----:B------:R-:W-:Y:S01]  /*4190*/  VOTEU.ALL UP1, P4 ;  /* 0x0000000000ff7886 */ /* 0x000fe20002020000 */
[----:B------:R-:W-:Y:S01]  /*41a0*/  UMOV UR27, UR35 ;  /* 0x00000023001b7c82 */ /* 0x000fe20008000000 */
[----:B------:R-:W-:Y:S02]  /*41b0*/  UMOV UR28, UR36 ;  /* 0x00000024001c7c82 */ /* 0x000fe40008000000 */
[----:B------:R-:W-:Y:S01]  /*41c0*/  IMAD.U32 R11, RZ, RZ, UR8 ;  /* 0x00000008ff0b7e24 */ /* 0x000fe2000f8e00ff */
[----:B------:R-:W-:Y:S01]  /*41d0*/  UPRMT UR8, UR37, 0x654, UR25 ;  /* 0x0000065425087896 */ /* 0x000fe20008000019 */
[----:B------:R-:W-:Y:S02]  /*41e0*/  IMAD.U32 R10, RZ, RZ, UR9 ;  /* 0x00000009ff0a7e24 */ /* 0x000fe4000f8e00ff */
[----:B------:R-:W-:Y:S01]  /*41f0*/  @!P4 IMAD.X R20, RZ, RZ, R33, P0 ;  /* 0x000000ffff14c224 */ /* 0x000fe200000e0621 */
[----:B------:R-:W-:Y:S02]  /*4200*/  @!P4 R2UR UR15, R11 ;  /* 0x000000000b0fc2ca */ /* 0x000fe400000e0000 */
[----:B------:R-:W-:Y:S11]  /*4210*/  @!P4 R2UR UR14, R10 ;  /* 0x000000000a0ec2ca */ /* 0x000ff600000e0000 */
[----:B------:R-:W-:Y:S02]  /*4220*/  @!UPT UIADD3 URZ, UPT, UPT, URZ, URZ, URZ ;  /* 0x000000fffffff290 */ /* 0x000fe4000fffe0ff */
[----:B------:R2:W-:Y:S01]  /*4230*/  @!UP1 UTMALDG.3D [UR24], [UR14], desc[UR10] ;  /* 0x00000a180e0095b4 */ /* 0x0005e20008011000 */
[----:B------:R2:W-:Y:S01]  /*4240*/  @!P4 SYNCS.ARRIVE.TRANS64.RED.A0TR RZ, [UR7+0x38], R0 ;  /* 0x00003800ffffc9a7 */ /* 0x0005e20008300407 */
[----:B------:R-:W-:Y:S01]  /*4250*/  SYNCS.ARRIVE.TRANS64.RED.A1T0 RZ, [UR8], RZ ;  /* 0x000000ffffff79a7 */ /* 0x000fe20008100408 */
[----:B------:R-:W3:Y:S02]  /*4260*/  SYNCS.PHASECHK.TRANS64.TRYWAIT P2, [UR7+0x60], R12 ;  /* 0x0000600cff0075a7 */ /* 0x000ee40008041107 */
[----:B--23--:R-:W-:Y:S05]  /*4270*/  @!P2 BRA `(.L_x_73) ;  /* 0x000000700000a947 */ /* 0x00cfea0003800000 */
.L_x_156:
[----:B------:R-:W2:Y:S01]  /*4280*/  LDC.64 R14, c[0x0][0xb10] ;  /* 0x0002c400ff0e7b82 */ /* 0x000ea20000000a00 */
[----:B------:R-:W-:Y:S01]  /*4290*/  @!P4 R2UR UR8, R20 ;  /* 0x000000001408c2ca */ /* 0x000fe200000e0000 */
[----:B------:R-:W-:Y:S01]  /*42a0*/  VOTEU.ALL UP1, P4 ;  /* 0x0000000000ff7886 */ /* 0x000fe20002020000 */
[----:B------:R-:W-:Y:S01]  /*42b0*/  @!P4 R2UR UR9, R21 ;  /* 0x000000001509c2ca */ /* 0x000fe200000e0000 */
[----:B------:R-:W-:Y:S01]  /*42c0*/  UMOV UR10, 0x0 ;  /* 0x00000000000a7882 */ /* 0x000fe20000000000 */
[----:B------:R-:W-:Y:S03]  /*42d0*/  UMOV UR11, 0x10000000 ;  /* 0x10000000000b7882 */ /* 0x000fe60000000000 */
[----:B------:R-:W3:Y:S01]  /*42e0*/  LDC.64 R10, c[0x0][0xb18] ;  /* 0x0002c600ff0a7b82 */ /* 0x000ee20000000a00 */
[----:B------:R-:W-:Y:S01]  /*42f0*/  @!UP1 UIADD3 UR18, UPT, UPT, UR34, 0x80, URZ ;  /* 0x0000008022129890 */ /* 0x000fe2000fffe0ff */
[----:B------:R-:W-:Y:S01]  /*4300*/  @P3 SHF.R.U32.HI R28, RZ, 0x10, R25 ;  /* 0x00000010ff1c3819 */ /* 0x000fe20000011619 */
[----:B------:R-:W-:Y:S01]  /*4310*/  @!UP1 UIADD3 UR16, UPT, UPT, UR7, 0x8400, URZ ;  /* 0x0000840007109890 */ /* 0x000fe2000fffe0ff */
[----:B------:R-:W-:Y:S01]  /*4320*/  VIADD R30, R30, 0x1 ;  /* 0x000000011e1e7836 */ /* 0x000fe20000000000 */
[----:B------:R-:W-:Y:S03]  /*4330*/  VOTEU.ALL UP1, P4 ;  /* 0x0000000000ff7886 */ /* 0x000fe60002020000 */
[----:B------:R-:W5:Y:S01]  /*4340*/  @!P1 LDC R0, c[0x0][0xb20] ;  /* 0x0002c800ff009b82 */ /* 0x000f620000000800 */
[----:B------:R-:W-:Y:S01]  /*4350*/  UMOV UR19, UR35 ;  /* 0x0000002300137c82 */ /* 0x000fe20008000000 */
[----:B------:R-:W-:Y:S01]  /*4360*/  IMAD.U32 R21, RZ, RZ, UR8 ;  /* 0x00000008ff157e24 */ /* 0x000fe2000f8e00ff */
[----:B------:R-:W-:Y:S05]  /*4370*/  UMOV UR20, UR36 ;  /* 0x0000002400147c82 */ /* 0x000fea0008000000 */
[----:B-1----:R-:W1:Y:S01]  /*4380*/  @!P1 LDC R3, c[0x0][0xb0c] ;  /* 0x0002c300ff039b82 */ /* 0x002e620000000800 */
[----:B------:R-:W-:Y:S01]  /*4390*/  IMAD.U32 R20, RZ, RZ, UR9 ;  /* 0x00000009ff147e24 */ /* 0x000fe2000f8e00ff */
[----:B------:R-:W-:Y:S01]  /*43a0*/  UPRMT UR8, UR37, 0x654, UR17 ;  /* 0x0000065425087896 */ /* 0x000fe20008000011 */
[----:B------:R-:W-:Y:S03]  /*43b0*/  @!P4 R2UR UR15, R21 ;  /* 0x00000000150fc2ca */ /* 0x000fe600000e0000 */
[----:B------:R-:W-:Y:S01]  /*43c0*/  @!P4 R2UR UR14, R20 ;  /* 0x00000000140ec2ca */ /* 0x000fe200000e0000 */
[----:B------:R-:W-:Y:S11]  /*43d0*/  @!P4 IMAD.MOV.U32 R20, RZ, RZ, 0x4000 ;  /* 0x00004000ff14c424 */ /* 0x000ff600078e00ff */
[----:B------:R-:W-:Y:S01]  /*43e0*/  @!UPT UIADD3 URZ, UPT, UPT, URZ, URZ, URZ ;  /* 0x000000fffffff290 */ /* 0x000fe2000fffe0ff */
[----:B------:R1:W-:Y:S01]  /*43f0*/  @!UP1 UTMALDG.3D [UR16], [UR14], desc[UR10] ;  /* 0x00000a100e0095b4 */ /* 0x0003e20008011000 */
[----:B------:R1:W-:Y:S02]  /*4400*/  @!P4 SYNCS.ARRIVE.TRANS64.RED.A0TR RZ, [UR7+0x40], R20 ;  /* 0x00004014ffffc9a7 */ /* 0x0003e40008300407 */
[----:B-1----:R-:W-:Y:S01]  /*4410*/  @!P1 ISETP.NE.AND P2, PT, R3, 0x1, PT ;  /* 0x000000010300980c */ /* 0x002fe20003f45270 */
[C---:B--2---:R-:W-:Y:S01]  /*4420*/  @!P1 IMAD.HI.U32 R14, R13.reuse, R14, RZ ;  /* 0x0000000e0d0e9227 */ /* 0x044fe200078e00ff */
[----:B---3--:R-:W-:Y:S03]  /*4430*/  @!P1 ISETP.NE.AND P0, PT, R10, 0x1, PT ;  /* 0x000000010a00980c */ /* 0x008fe60003f05270 */
[C---:B------:R-:W-:Y:S01]  /*4440*/  @!P1 IMAD.HI.U32 R11, R8.reuse, R11, RZ ;  /* 0x0000000b080b9227 */ /* 0x040fe200078e00ff */
[----:B------:R-:W-:Y:S04]  /*4450*/  @!P1 SHF.R.U32.HI R14, RZ, R15, R14 ;  /* 0x0000000fff0e9219 */ /* 0x000fe8000001160e */
[----:B-----5:R-:W-:Y:S01]  /*4460*/  @!P1 SHF.R.U32.HI R9, RZ, R0, R11 ;  /* 0x00000000ff099219 */ /* 0x020fe2000001160b */
[----:B------:R-:W-:Y:S01]  /*4470*/  SYNCS.ARRIVE.TRANS64.RED.A1T0 RZ, [UR8], RZ ;  /* 0x000000ffffff79a7 */ /* 0x000fe20008100408 */
[----:B------:R-:W-:Y:S02]  /*4480*/  @!P1 SEL R14, R13, R14, !P2 ;  /* 0x0000000e0d0e9207 */ /* 0x000fe40005000000 */
[----:B------:R-:W-:Y:S01]  /*4490*/  @!P1 SEL R9, R8, R9, !P0 ;  /* 0x0000000908099207 */ /* 0x000fe20004000000 */
[----:B------:R-:W1:Y:S04]  /*44a0*/  SYNCS.PHASECHK.TRANS64.TRYWAIT P5, [UR7+0x68], R12 ;  /* 0x0000680cff0075a7 */ /* 0x000e6800080a1107 */
[----:B------:R-:W-:Y:S02]  /*44b0*/  @!P1 IMAD.IADD R0, R9, 0x1, -R14 ;  /* 0x0000000109009824 */ /* 0x000fe400078e0a0e */
[----:B------:R-:W-:Y:S02]  /*44c0*/  @!P1 IMAD.IADD R9, R14, 0x1, -R9 ;  /* 0x000000010e099824 */ /* 0x000fe400078e0a09 */
[----:B------:R-:W-:Y:S02]  /*44d0*/  @!P1 IMAD R13, R0, R3, R13 ;  /* 0x00000003000d9224 */ /* 0x000fe400078e020d */
[----:B------:R-:W-:Y:S01]  /*44e0*/  @!P1 IMAD R8, R9, R10, R8 ;  /* 0x0000000a09089224 */ /* 0x000fe200078e0208 */
[----:B-1----:R-:W-:Y:S06]  /*44f0*/  @!P5 BRA `(.L_x_74) ;  /* 0x0000006c0078d947 */ /* 0x002fec0003800000 */
.L_x_158:
[----:B-1----:R-:W-:Y:S01]  /*4500*/  @!P4 IADD3 R3, P0, PT, R32, 0x580, RZ ;  /* 0x000005802003c810 */ /* 0x002fe20007f1e0ff */
[----:B------:R-:W-:Y:S01]  /*4510*/  VOTEU.ALL UP1, P4 ;  /* 0x0000000000ff7886 */ /* 0x000fe20002020000 */
[----:B------:R-:W-:Y:S01]  /*4520*/  UMOV UR18, 0x0 ;  /* 0x0000000000127882 */ /* 0x000fe20000000000 */
[----:B------:R-:W-:Y:S01]  /*4530*/  UMOV UR19, 0x10000000 ;  /* 0x1000000000137882 */ /* 0x000fe20000000000 */
[----:B------:R-:W-:Y:S01]  /*4540*/  @!P4 R2UR UR9, R3 ;  /* 0x000000000309c2ca */ /* 0x000fe200000e0000 */
[----:B------:R-:W-:Y:S01]  /*4550*/  @!P4 IMAD.X R0, RZ, RZ, R33, P0 ;  /* 0x000000ffff00c224 */ /* 0x000fe200000e0621 */
[----:B------:R-:W-:Y:S01]  /*4560*/  @!UP1 UIADD3 UR10, UPT, UPT, UR34, 0xc0, URZ ;  /* 0x000000c0220a9890 */ /* 0x000fe2000fffe0ff */
[----:B------:R-:W-:Y:S01]  /*4570*/  ISETP.NE.AND P0, PT, R30, 0x2, PT ;  /* 0x000000021e00780c */ /* 0x000fe20003f05270 */
[----:B------:R-:W-:Y:S01]  /*4580*/  UMOV UR11, UR35 ;  /* 0x00000023000b7c82 */ /* 0x000fe20008000000 */
[----:B------:R-:W-:Y:S01]  /*4590*/  UMOV UR12, UR36 ;  /* 0x00000024000c7c82 */ /* 0x000fe20008000000 */
[----:B------:R-:W-:Y:S01]  /*45a0*/  @!P4 R2UR UR8, R0 ;  /* 0x000000000008c2ca */ /* 0x000fe200000e0000 */
[----:B------:R-:W-:Y:S01]  /*45b0*/  IMAD.IADD R20, R8, 0x1, R154 ;  /* 0x0000000108147824 */ /* 0x000fe200078e029a */
[----:B------:R-:W-:Y:S01]  /*45c0*/  @P3 R2UR UR36, R28 ;  /* 0x000000001c2432ca */ /* 0x000fe200000e0000 */
[----:B------:R-:W-:Y:S01]  /*45d0*/  IMAD.IADD R21, R13, 0x1, R156 ;  /* 0x000000010d157824 */ /* 0x000fe200078e029c */
[----:B------:R-:W-:Y:S02]  /*45e0*/  SEL R0, RZ, 0x1, P0 ;  /* 0x00000001ff007807 */ /* 0x000fe40000000000 */
[----:B------:R-:W-:Y:S01]  /*45f0*/  LOP3.LUT R31, R31, 0x1, RZ, 0x3c, !PT ;  /* 0x000000011f1f7812 */ /* 0x000fe200078e3cff */
[----:B------:R-:W-:Y:S01]  /*4600*/  IMAD.U32 R10, RZ, RZ, UR9 ;  /* 0x00000009ff0a7e24 */ /* 0x000fe2000f8e00ff */
[----:B------:R-:W-:Y:S01]  /*4610*/  @!UP1 UIADD3 UR9, UPT, UPT, UR7, 0x48, URZ ;  /* 0x0000004807099890 */ /* 0x000fe2000fffe0ff */
[----:B------:R-:W-:Y:S02]  /*4620*/  LOP3.LUT R29, R29, R0, RZ, 0x3c, !PT ;  /* 0x000000001d1d7212 */ /* 0x000fe400078e3cff */
[----:B------:R-:W-:Y:S02]  /*4630*/  SEL R30, R30, RZ, P0 ;  /* 0x000000ff1e1e7207 */ /* 0x000fe40000000000 */
[----:B------:R-:W-:Y:S01]  /*4640*/  IMAD.U32 R11, RZ, RZ, UR8 ;  /* 0x00000008ff0b7e24 */ /* 0x000fe2000f8e00ff */
[----:B------:R-:W-:Y:S01]  /*4650*/  @!P4 R2UR UR14, R10 ;  /* 0x000000000a0ec2ca */ /* 0x000fe200000e0000 */
[----:B------:R-:W-:Y:S01]  /*4660*/  @!UP1 UIADD3 UR8, UPT, UPT, UR7, 0xc400, URZ ;  /* 0x0000c40007089890 */ /* 0x000fe2000fffe0ff */
[----:B------:R-:W-:Y:S02]  /*4670*/  VOTEU.ALL UP1, P4 ;  /* 0x0000000000ff7886 */ /* 0x000fe40002020000 */
[----:B------:R-:W-:Y:S11]  /*4680*/  @!P4 R2UR UR15, R11 ;  /* 0x000000000b0fc2ca */ /* 0x000ff600000e0000 */
[----:B------:R-:W-:Y:S02]  /*4690*/  @!UPT UIADD3 URZ, UPT, UPT, URZ, URZ, URZ ;  /* 0x000000fffffff290 */ /* 0x000fe4000fffe0ff */
[----:B------:R2:W-:Y:S01]  /*46a0*/  @!UP1 UTMALDG.3D [UR8], [UR14], desc[UR18] ;  /* 0x000012080e0095b4 */ /* 0x0005e20008011000 */
[----:B------:R2:W-:Y:S01]  /*46b0*/  @!P4 SYNCS.ARRIVE.TRANS64.RED.A0TR RZ, [UR7+0x48], R23 ;  /* 0x00004817ffffc9a7 */ /* 0x0005e20008300407 */
[----:B------:R-:W-:Y:S01]  /*46c0*/  UPLOP3.LUT UP1, UPT, UPT, UPT, UPT, 0x80, 0x8 ;  /* 0x000000000008789c */ /* 0x000fe20003f2f070 */
[----:B------:R-:W-:Y:S01]  /*46d0*/  SYNCS.ARRIVE.TRANS64.RED.A1T0 RZ, [UR13], RZ ;  /* 0x000000ffffff79a7 */ /* 0x000fe2000810040d */
[----:B------:R-:W-:Y:S09]  /*46e0*/  @P3 BRA `(.L_x_75) ;  /* 0xfffffff000943947 */ /* 0x000ff2000383ffff */
[----:B------:R-:W-:-:S04]  /*46f0*/  SHF.L.U32 R3, R31, 0x1f, RZ ;  /* 0x0000001f1f037819 */ /* 0x000fc800000006ff */
[----:B------:R-:W1:Y:S02]  /*4700*/  SYNCS.PHASECHK.TRANS64.TRYWAIT P0, [UR7+0x50], R3 ;  /* 0x00005003ff0075a7 */ /* 0x000e640008001107 */
[----:B-1----:R-:W-:Y:S05]  /*4710*/  @!P0 BRA `(.L_x_76) ;  /* 0x0000006c00088947 */ /* 0x002fea0003800000 */
.L_x_160:
[----:B------:R-:W3:Y:S02]  /*4720*/  SYNCS.PHASECHK.TRANS64.TRYWAIT P0, [UR7+0x58], R3 ;  /* 0x00005803ff0075a7 */ /* 0x000ee40008001107 */
[----:B---3--:R-:W-:Y:S05]  /*4730*/  @!P0 BRA `(.L_x_77) ;  /* 0x0000006c00188947 */ /* 0x008fea0003800000 */
.L_x_162:
[----:B------:R-:W3:Y:S02]  /*4740*/  SYNCS.PHASECHK.TRANS64.TRYWAIT P0, [UR7+0x60], R3 ;  /* 0x00006003ff0075a7 */ /* 0x000ee40008001107 */
[----:B---3--:R-:W-:Y:S05]  /*4750*/  @!P0 BRA `(.L_x_78) ;  /* 0x0000006c00288947 */ /* 0x008fea0003800000 */
.L_x_164:
[----:B-1----:R-:W-:-:S07]  /*4760*/  MOV R0, UR7 ;  /* 0x0000000700007c02 */ /* 0x002fce0008000f00 */
.L_x_79:
[----:B-1----:R-:W-:-:S04]  /*4770*/  SHF.L.U32 R3, R31, 0x1f, RZ ;  /* 0x0000001f1f037819 */ /* 0x002fc800000006ff */
[----:B------:R1:W3:Y:S03]  /*4780*/  SYNCS.PHASECHK.TRANS64.TRYWAIT P0, [R0+URZ+0x68], R3 ;  /* 0x00006803000075a7 */ /* 0x0002e600080011ff */
[----:B---3--:R-:W-:Y:S05]  /*4790*/  @!P0 NANOSLEEP.SYNCS 0x989680 ;  /* 0x009896800000895d */ /* 0x008fea0003900000 */
[----:B------:R-:W3:Y:S02]  /*47a0*/  @!P0 SYNCS.PHASECHK.TRANS64 P0, [R0+URZ+0x68], R3 ;  /* 0x00006803000085a7 */ /* 0x000ee400080010ff */
[----:B--23--:R-:W-:Y:S05]  /*47b0*/  @P0 EXIT ;  /* 0x000000000000094d */ /* 0x00cfea0003800000 */
[----:B------:R-:W-:Y:S05]  /*47c0*/  BRA `(.L_x_79) ;  /* 0xfffffffc00e87947 */ /* 0x000fea000383ffff */
.L_x_64:
[----:B------:R-:W-:-:S06]  /*47d0*/  UISETP.GE.AND UP1, UPT, UR8, 0x4, UPT ;  /* 0x000000040800788c */ /* 0x000fcc000bf26270 */
[----:B------:R-:W-:-:S13]  /*47e0*/  PLOP3.LUT P0, PT, PT, PT, UP1, 0x80, 0x8 ;  /* 0x000000000008781c */ /* 0x000fda0003f0f018 */
[----:B------:R-:W-:Y:S05]  /*47f0*/  @!P0 EXIT ;  /* 0x000000000000894d */ /* 0x000fea0003800000 */
[----:B------:R-:W-:Y:S01]  /*4800*/  BAR.SYNC.DEFER_BLOCKING 0x6, 0xa0 ;  /* 0x0182800000007b1d */ /* 0x000fe20000010000 */
[C---:B------:R-:W-:Y:S01]  /*4810*/  IMAD.SHL.U32 R3, R170.reuse, 0x40, RZ ;  /* 0x00000040aa037824 */ /* 0x040fe200078e00ff */
[C---:B------:R-:W-:Y:S01]  /*4820*/  LOP3.LUT R161, R170.reuse, 0x1, RZ, 0xc0, !PT ;  /* 0x00000001aaa17812 */ /* 0x040fe200078ec0ff */
[C---:B------:R-:W-:Y:S02]  /*4830*/  IMAD.U32 R79, R170.reuse, 0x10000, RZ ;  /* 0x00010000aa4f7824 */ /* 0x040fe400078e00ff */
[----:B------:R-:W-:Y:S02]  /*4840*/  HFMA2 R167, -RZ, RZ, 0, 5.9604644775390625e-08 ;  /* 0x00000001ffa77431 */ /* 0x000fe400000001ff */
[C---:B------:R-:W-:Y:S01]  /*4850*/  IMAD.SHL.U32 R160, R170.reuse, 0x8, RZ ;  /* 0x00000008aaa07824 */ /* 0x040fe200078e00ff */
[----:B------:R-:W-:Y:S01]  /*4860*/  UMOV UR48, 0x400 ;  /* 0x0000040000307882 */ /* 0x000fe20000000000 */
[----:B------:R-:W1:Y:S01]  /*4870*/  LDC R159, c[0x0][0x370] ;  /* 0x0000dc00ff9f7b82 */ /* 0x000e620000000800 */
[----:B------:R-:W-:Y:S01]  /*4880*/  ULEA UR48, UR37, UR48, 0x18 ;  /* 0x0000003025307291 */ /* 0x000fe2000f8ec0ff */
[----:B------:R-:W-:Y:S01]  /*4890*/  ISETP.NE.U32.AND P0, PT, R161, 0x1, PT ;  /* 0x00000001a100780c */ /* 0x000fe20003f05070 */
[----:B------:R-:W-:Y:S01]  /*48a0*/  IMAD.MOV.U32 R169, RZ, RZ, 0x2 ;  /* 0x00000002ffa97424 */ /* 0x000fe200078e00ff */
[----:B------:R-:W-:Y:S01]  /*48b0*/  LOP3.LUT R5, R3, 0x1c0, RZ, 0xc0, !PT ;  /* 0x000001c003057812 */ /* 0x000fe200078ec0ff */
[----:B------:R-:W-:Y:S01]  /*48c0*/  UIADD3 UR4, UPT, UPT, UR48, 0x400, URZ ;  /* 0x0000040030047890 */ /* 0x000fe2000fffe0ff */
[----:B------:R-:W-:Y:S01]  /*48d0*/  LOP3.LUT R79, R79, 0x600000, RZ, 0xc0, !PT ;  /* 0x006000004f4f7812 */ /* 0x000fe200078ec0ff */
[----:B------:R-:W-:Y:S01]  /*48e0*/  IMAD.MOV.U32 R168, RZ, RZ, 0x4 ;  /* 0x00000004ffa87424 */ /* 0x000fe200078e00ff */
[----:B------:R-:W2:Y:S01]  /*48f0*/  LDC R74, c[0x0][0xb0c] ;  /* 0x0002c300ff4a7b82 */ /* 0x000ea20000000800 */
[----:B------:R-:W-:Y:S01]  /*4900*/  R2P PR, R170, 0x6 ;  /* 0x00000006aa007804 */ /* 0x000fe20000000000 */
[----:B------:R-:W-:Y:S01]  /*4910*/  IMAD.MOV.U32 R76, RZ, RZ, RZ ;  /* 0x000000ffff4c7224 */ /* 0x000fe200078e00ff */
[----:B------:R-:W-:Y:S01]  /*4920*/  LOP3.LUT R160, R5, 0x38, R160, 0xf8, !PT ;  /* 0x0000003805a07812 */ /* 0x000fe200078ef8a0 */
[----:B------:R-:W-:Y:S01]  /*4930*/  IMAD.MOV.U32 R166, RZ, RZ, RZ ;  /* 0x000000ffffa67224 */ /* 0x000fe200078e00ff */
[----:B------:R-:W-:Y:S01]  /*4940*/  P2R R2, PR, RZ, 0x1 ;  /* 0x00000001ff027803 */ /* 0x000fe20000000000 */
[----:B------:R-:W-:Y:S01]  /*4950*/  IMAD.MOV.U32 R173, RZ, RZ, RZ ;  /* 0x000000ffffad7224 */ /* 0x000fe200078e00ff */
[----:B------:R-:W-:Y:S01]  /*4960*/  LOP3.LUT R160, R160, 0x1e00, R3, 0xf8, !PT ;  /* 0x00001e00a0a07812 */ /* 0x000fe200078ef803 */
[----:B------:R-:W4:Y:S01]  /*4970*/  LDC R157, c[0x0][0xb20] ;  /* 0x0002c800ff9d7b82 */ /* 0x000f220000000800 */
[----:B------:R-:W3:Y:S01]  /*4980*/  LDS R0, [UR48+0x110] ;  /* 0x00011030ff007984 */ /* 0x000ee20008000800 */
[----:B------:R-:W-:Y:S01]  /*4990*/  LOP3.LUT R170, R170, 0x60, RZ, 0xc0, !PT ;  /* 0x00000060aaaa7812 */ /* 0x000fe200078ec0ff */
[----:B------:R-:W-:Y:S01]  /*49a0*/  IMAD.U32 R163, RZ, RZ, UR4 ;  /* 0x00000004ffa37e24 */ /* 0x000fe2000f8e00ff */
[----:B------:R-:W-:Y:S01]  /*49b0*/  MOV R165, RZ ;  /* 0x000000ff00a57202 */ /* 0x000fe20000000f00 */
[----:B------:R-:W1:Y:S01]  /*49c0*/  LDCU.64 UR52, c[0x0][0x348] ;  /* 0x00006900ff3477ac */ /* 0x000e620008000a00 */
[----:B------:R-:W-:-:S02]  /*49d0*/  SEL R169, R169, 0xfffffffe, !P1 ;  /* 0xfffffffea9a97807 */ /* 0x000fc40004800000 */
[----:B------:R-:W1:Y:S01]  /*49e0*/  LDC R73, c[0x0][0xb30] ;  /* 0x0002cc00ff497b82 */ /* 0x000e620000000800 */
[----:B------:R-:W-:Y:S01]  /*49f0*/  SEL R168, R168, 0xfffffffc, !P2 ;  /* 0xfffffffca8a87807 */ /* 0x000fe20005000000 */
[----:B------:R-:W1:Y:S01]  /*4a00*/  LDCU.64 UR38, c[0x0][0x888] ;  /* 0x00011100ff2677ac */ /* 0x000e620008000a00 */
[----:B------:R-:W1:Y:S05]  /*4a10*/  LDCU.64 UR44, c[0x0][0x890] ;  /* 0x00011200ff2c77ac */ /* 0x000e6a0008000a00 */
[----:B------:R-:W1:Y:S01]  /*4a20*/  LDC.64 R152, c[0x0][0xb10] ;  /* 0x0002c400ff987b82 */ /* 0x000e620000000a00 */
[----:B------:R-:W-:Y:S01]  /*4a30*/  UMOV UR49, URZ ;  /* 0x000000ff00317c82 */ /* 0x000fe20008000000 */
[----:B------:R-:W-:-:S06]  /*4a40*/  UMOV UR51, URZ ;  /* 0x000000ff00337c82 */ /* 0x000fcc0008000000 */
[----:B------:R-:W1:Y:S08]  /*4a50*/  LDC.64 R70, c[0x0][0xb18] ;  /* 0x0002c600ff467b82 */ /* 0x000e700000000a00 */
[----:B------:R-:W1:Y:S08]  /*4a60*/  LDC.64 R68, c[0x0][0xb28] ;  /* 0x0002ca00ff447b82 */ /* 0x000e700000000a00 */
[----:B------:R-:W1:Y:S01]  /*4a70*/  LDC.64 R150, c[0x0][0x8b0] ;  /* 0x00022c00ff967b82 */ /* 0x000e620000000a00 */
[----:B---3--:R-:W-:-:S07]  /*4a80*/  IMAD.IADD R79, R0, 0x1, R79 ;  /* 0x00000001004f7824 */ /* 0x008fce00078e024f */
[----:B------:R-:W3:Y:S08]  /*4a90*/  LDC.64 R148, c[0x0][0x8a8] ;  /* 0x00022a00ff947b82 */ /* 0x000ef00000000a00 */
[----:B--2-4-:R-:W1:Y:S02]  /*4aa0*/  LDC R158, c[0x0][0x374] ;  /* 0x0000dd00ff9e7b82 */ /* 0x014e640000000800 */
.L_x_123:
[----:B------:R-:W-:Y:S02]  /*4ab0*/  LEA R0, R173, UR48, 0x3 ;  /* 0x00000030ad007c11 */ /* 0x000fe4000f8e18ff */
[----:B------:R-:W-:Y:S02]  /*4ac0*/  SHF.L.U32 R3, R165, 0x1f, RZ ;  /* 0x0000001fa5037819 */ /* 0x000fe400000006ff */
[----:B-1----:R-:W-:Y:S02]  /*4ad0*/  LEA R16, R173, UR48, 0x4 ;  /* 0x00000030ad107c11 */ /* 0x002fe4000f8e20ff */
[----:B------:R-:W2:Y:S02]  /*4ae0*/  SYNCS.PHASECHK.TRANS64.TRYWAIT P0, [R0+URZ+0x80], R3 ;  /* 0x00008003000075a7 */ /* 0x000ea400080011ff */
[----:B--23--:R-:W-:Y:S05]  /*4af0*/  @!P0 BRA `(.L_x_80) ;  /* 0x0000006800588947 */ /* 0x00cfea0003800000 */
.L_x_165:
[----:B------:R-:W4:Y:S01]  /*4b00*/  LDC.64 R12, c[0x0][0xb10] ;  /* 0x0002c400ff0c7b82 */ /* 0x000f220000000a00 */
[----:B------:R-:W3:Y:S01]  /*4b10*/  LDS.128 R16, [R16+0xf0] ;  /* 0x0000f00010107984 */ /* 0x000ee20000000c00 */
[----:B-1----:R-:W-:Y:S01]  /*4b20*/  ISETP.NE.AND P1, PT, R73, 0x1, PT ;  /* 0x000000014900780c */ /* 0x002fe20003f25270 */
[----:B--2---:R-:W-:Y:S01]  /*4b30*/  VIADD R0, R0, 0x90 ;  /* 0x0000009000007836 */ /* 0x004fe20000000000 */
[----:B------:R-:W-:Y:S04]  /*4b40*/  ISETP.GE.AND P0, PT, R72, 0x1, PT ;  /* 0x000000014800780c */ /* 0x000fe80003f06270 */
[----:B------:R-:W1:Y:S01]  /*4b50*/  LDC.64 R10, c[0x0][0xb18] ;  /* 0x0002c600ff0a7b82 */ /* 0x000e620000000a00 */
[----:B------:R-:W-:Y:S01]  /*4b60*/  PRMT R0, RZ, 0x654, R0 ;  /* 0x00000654ff007816 */ /* 0x000fe20000000000 */
[----:B------:R-:W-:Y:S01]  /*4b70*/  @!PT LDS RZ, [RZ] ;  /* 0x00000000fffff984 */ /* 0x000fe20000000800 */
[----:B------:R-:W-:Y:S01]  /*4b80*/  @!PT LDS RZ, [RZ] ;  /* 0x00000000fffff984 */ /* 0x000fe20000000800 */
[----:B------:R-:W-:Y:S01]  /*4b90*/  @!PT LDS RZ, [RZ] ;  /* 0x00000000fffff984 */ /* 0x000fe20000000800 */
[----:B------:R-:W-:Y:S01]  /*4ba0*/  @!PT LDS RZ, [RZ] ;  /* 0x00000000fffff984 */ /* 0x000fe20000000800 */
[----:B------:R2:W-:Y:S06]  /*4bb0*/  MEMBAR.ALL.CTA ;  /* 0x0000000000007992 */ /* 0x0005ec0000008000 */
[----:B--2---:R-:W2:Y:S01]  /*4bc0*/  FENCE.VIEW.ASYNC.S ;  /* 0x00000000000073c6 */ /* 0x004ea20000000000 */
[----:B------:R-:W1:Y:S08]  /*4bd0*/  @!P1 LDC R14, c[0x0][0xb20] ;  /* 0x0002c800ff0e9b82 */ /* 0x000e700000000800 */
[----:B------:R-:W1:Y:S01]  /*4be0*/  @!P1 LDC R9, c[0x0][0xb0c] ;  /* 0x0002c300ff099b82 */ /* 0x000e620000000800 */
[----:B--2---:R2:W-:Y:S01]  /*4bf0*/  SYNCS.ARRIVE.TRANS64.RED.A1T0 RZ, [R0+URZ], RZ ;  /* 0x000000ff00ff79a7 */ /* 0x0045e200081004ff */
[----:B---3--:R-:W-:Y:S04]  /*4c00*/  LOP3.LUT P4, RZ, R18, 0x1, RZ, 0xc0, !PT ;  /* 0x0000000112ff7812 */ /* 0x008fe8000788c0ff */
[----:B------:R-:W-:Y:S09]  /*4c10*/  P2R R171, PR, RZ, 0x10 ;  /* 0x00000010ffab7803 */ /* 0x000ff20000000000 */
[----:B------:R-:W-:Y:S02]  /*4c20*/  @P4 MOV R77, R16 ;  /* 0x00000010004d4202 */ /* 0x000fe40000000f00 */
[----:B------:R-:W-:Y:S01]  /*4c30*/  @P4 LOP3.LUT R75, R17, 0xffff, RZ, 0xc0, !PT ;  /* 0x0000ffff114b4812 */ /* 0x000fe200078ec0ff */
[----:B--2-4-:R-:W-:Y:S06]  /*4c40*/  @!P0 BRA `(.L_x_81) ;  /* 0x0000000000a48947 */ /* 0x014fec0003800000 */
[----:B------:R-:W-:Y:S01]  /*4c50*/  IMAD.HI.U32 R24, R158, R71, RZ ;  /* 0x000000479e187227 */ /* 0x000fe200078e00ff */
[----:B------:R-:W-:Y:S02]  /*4c60*/  ISETP.NE.AND P0, PT, R70, 0x1, PT ;  /* 0x000000014600780c */ /* 0x000fe40003f05270 */
[----:B------:R-:W-:Y:S01]  /*4c70*/  ISETP.NE.AND P2, PT, R72, 0x1, PT ;  /* 0x000000014800780c */ /* 0x000fe20003f45270 */
[-C--:B------:R-:W-:Y:S01]  /*4c80*/  IMAD.HI.U32 R22, R159, R152.reuse, RZ ;  /* 0x000000989f167227 */ /* 0x080fe200078e00ff */
[----:B------:R-:W-:Y:S02]  /*4c90*/  SHF.R.U32.HI R23, RZ, R157, R24 ;  /* 0x0000009dff177219 */ /* 0x000fe40000011618 */
[----:B------:R-:W-:Y:S01]  /*4ca0*/  ISETP.NE.AND P3, PT, R74, 0x1, PT ;  /* 0x000000014a00780c */ /* 0x000fe20003f65270 */
[----:B------:R-:W-:Y:S01]  /*4cb0*/  IMAD.HI.U32 R28, R75, R71, RZ ;  /* 0x000000474b1c7227 */ /* 0x000fe200078e00ff */
[----:B------:R-:W-:Y:S02]  /*4cc0*/  SHF.R.U32.HI R22, RZ, R153, R22 ;  /* 0x00000099ff167219 */ /* 0x000fe40000011616 */
[----:B------:R-:W-:Y:S01]  /*4cd0*/  SEL R3, R158, R23, !P0 ;  /* 0x000000179e037207 */ /* 0x000fe20004000000 */
[----:B------:R-:W-:Y:S01]  /*4ce0*/  IMAD.HI.U32 R26, R77, R152, RZ ;  /* 0x000000984d1a7227 */ /* 0x000fe200078e00ff */
[----:B------:R-:W-:Y:S03]  /*4cf0*/  SEL R7, R159, R22, !P3 ;  /* 0x000000169f077207 */ /* 0x000fe60005800000 */
[-C--:B------:R-:W-:Y:S01]  /*4d00*/  IMAD.HI.U32 R22, R3, R68.reuse, RZ ;  /* 0x0000004403167227 */ /* 0x080fe200078e00ff */
[----:B------:R-:W-:Y:S03]  /*4d10*/  SHF.R.U32.HI R26, RZ, R153, R26 ;  /* 0x00000099ff1a7219 */ /* 0x000fe6000001161a */
[----:B------:R-:W-:Y:S01]  /*4d20*/  IMAD.HI.U32 R24, R7, R68, RZ ;  /* 0x0000004407187227 */ /* 0x000fe200078e00ff */
[----:B------:R-:W-:Y:S02]  /*4d30*/  @P2 SHF.R.U32.HI R3, RZ, R69, R22 ;  /* 0x00000045ff032219 */ /* 0x000fe40000011616 */
[----:B------:R-:W-:Y:S02]  /*4d40*/  SHF.R.U32.HI R22, RZ, R157, R28 ;  /* 0x0000009dff167219 */ /* 0x000fe4000001161c */
[----:B------:R-:W-:Y:S01]  /*4d50*/  @P2 SHF.R.U32.HI R7, RZ, R69, R24 ;  /* 0x00000045ff072219 */ /* 0x000fe20000011618 */
[C---:B------:R-:W-:Y:S01]  /*4d60*/  IMAD R2, R72.reuse, R3, RZ ;  /* 0x0000000348027224 */ /* 0x040fe200078e02ff */
[----:B------:R-:W-:Y:S02]  /*4d70*/  SEL R5, R75, R22, !P0 ;  /* 0x000000164b057207 */ /* 0x000fe40004000000 */
[----:B------:R-:W-:Y:S01]  /*4d80*/  SEL R3, R77, R26, !P3 ;  /* 0x0000001a4d037207 */ /* 0x000fe20005800000 */
[----:B------:R-:W-:Y:S01]  /*4d90*/  IMAD R4, R72, R7, RZ ;  /* 0x0000000748047224 */ /* 0x000fe200078e02ff */
[C---:B------:R-:W-:Y:S01]  /*4da0*/  ISETP.GE.AND P0, PT, R5.reuse, R2, PT ;  /* 0x000000020500720c */ /* 0x040fe20003f06270 */
[----:B------:R-:W-:Y:S03]  /*4db0*/  IMAD.HI.U32 R6, R5, R68, RZ ;  /* 0x0000004405067227 */ /* 0x000fe600078e00ff */
[----:B------:R-:W-:Y:S01]  /*4dc0*/  ISETP.GE.OR P0, PT, R3, R4, P0 ;  /* 0x000000040300720c */ /* 0x000fe20000706670 */
[----:B------:R-:W-:Y:S01]  /*4dd0*/  IMAD.MOV R4, RZ, RZ, -R3 ;  /* 0x000000ffff047224 */ /* 0x000fe200078e0a03 */
[-C--:B------:R-:W-:Y:S03]  /*4de0*/  SHF.R.U32.HI R6, RZ, R69.reuse, R6 ;  /* 0x00000045ff067219 */ /* 0x080fe60000011606 */
[----:B------:R-:W-:Y:S01]  /*4df0*/  IMAD R77, R74, R4, R77 ;  /* 0x000000044a4d7224 */ /* 0x000fe200078e024d */
[----:B------:R-:W-:Y:S05]  /*4e00*/  SEL R15, R5, R6, !P2 ;  /* 0x00000006050f7207 */ /* 0x000fea0005000000 */
[----:B------:R-:W-:Y:S02]  /*4e10*/  IMAD.MOV R6, RZ, RZ, -R15 ;  /* 0x000000ffff067224 */ /* 0x000fe400078e0a0f */
[C---:B------:R-:W-:Y:S04]  /*4e20*/  @!P0 IMAD.HI.U32 R2, R3.reuse, R68, RZ ;  /* 0x0000004403028227 */ /* 0x040fe800078e00ff */
[----:B------:R-:W-:Y:S01]  /*4e30*/  IMAD R6, R72, R6, R5 ;  /* 0x0000000648067224 */ /* 0x000fe200078e0205 */
[----:B------:R-:W-:Y:S04]  /*4e40*/  @!P0 SHF.R.U32.HI R2, RZ, R69, R2 ;  /* 0x00000045ff028219 */ /* 0x000fe80000011602 */
[----:B------:R-:W-:Y:S02]  /*4e50*/  @!P0 SEL R0, R3, R2, !P2 ;  /* 0x0000000203008207 */ /* 0x000fe40005000000 */
[----:B------:R-:W-:Y:S02]  /*4e60*/  IADD3 R2, PT, PT, -R5, RZ, RZ ;  /* 0x000000ff05027210 */ /* 0x000fe40007ffe1ff */
[----:B------:R-:W-:Y:S01]  /*4e70*/  @!P0 IADD3 R8, PT, PT, R15, -R0, RZ ;  /* 0x800000000f088210 */ /* 0x000fe20007ffe0ff */
[----:B------:R-:W-:Y:S02]  /*4e80*/  @!P0 IMAD R0, R7, R6, R0 ;  /* 0x0000000607008224 */ /* 0x000fe400078e0200 */
[----:B------:R-:W-:Y:S02]  /*4e90*/  IMAD R75, R70, R2, R75 ;  /* 0x00000002464b7224 */ /* 0x000fe400078e024b */
[----:B------:R-:W-:Y:S02]  /*4ea0*/  @!P0 IMAD R5, R8, R72, R3 ;  /* 0x0000004808058224 */ /* 0x000fe400078e0203 */
[----:B------:R-:W-:Y:S04]  /*4eb0*/  @!P0 IMAD.MOV.U32 R3, RZ, RZ, R0 ;  /* 0x000000ffff038224 */ /* 0x000fe800078e0000 */
[----:B------:R-:W-:Y:S02]  /*4ec0*/  IMAD R77, R3, R74, R77 ;  /* 0x0000004a034d7224 */ /* 0x000fe400078e024d */
[----:B------:R-:W-:Y:S07]  /*4ed0*/  IMAD R75, R5, R70, R75 ;  /* 0x00000046054b7224 */ /* 0x000fee00078e024b */
.L_x_81:
[----:B-1----:R-:W-:Y:S01]  /*4ee0*/  @!P1 ISETP.NE.AND P0, PT, R10, 0x1, PT ;  /* 0x000000010a00980c */ /* 0x002fe20003f05270 */
[----:B------:R-:W-:Y:S01]  /*4ef0*/  @!P1 IMAD.HI.U32 R3, R75, R11, RZ ;  /* 0x0000000b4b039227 */ /* 0x000fe200078e00ff */
[----:B------:R-:W-:Y:S01]  /*4f00*/  R2UR UR42, R21 ;  /* 0x00000000152a72ca */ /* 0x000fe200000e0000 */
[----:B------:R-:W-:Y:S01]  /*4f10*/  BSSY.RECONVERGENT B6, `(.L_x_82) ;  /* 0x0000031000067945 */ /* 0x000fe20003800200 */
[----:B------:R-:W-:Y:S01]  /*4f20*/  R2UR UR41, R20 ;  /* 0x00000000142972ca */ /* 0x000fe200000e0000 */
[----:B------:R-:W-:Y:S01]  /*4f30*/  @!P1 IMAD.HI.U32 R0, R77, R12, RZ ;  /* 0x0000000c4d009227 */ /* 0x000fe200078e00ff */
[----:B------:R-:W-:Y:S02]  /*4f40*/  @!P1 SHF.R.U32.HI R2, RZ, R14, R3 ;  /* 0x0000000eff029219 */ /* 0x000fe40000011603 */
[----:B------:R-:W-:Y:S01]  /*4f50*/  @!P1 ISETP.NE.AND P2, PT, R9, 0x1, PT ;  /* 0x000000010900980c */ /* 0x000fe20003f45270 */
[----:B------:R-:W-:Y:S01]  /*4f60*/  VIADD R173, R173, 0x1 ;  /* 0x00000001adad7836 */ /* 0x000fe20000000000 */
[----:B------:R-:W-:Y:S02]  /*4f70*/  @!P1 SEL R2, R75, R2, !P0 ;  /* 0x000000024b029207 */ /* 0x000fe40004000000 */
[----:B------:R-:W-:Y:S02]  /*4f80*/  @!P1 SHF.R.U32.HI R0, RZ, R13, R0 ;  /* 0x0000000dff009219 */ /* 0x000fe40000011600 */
[----:B------:R-:W-:Y:S01]  /*4f90*/  LOP3.LUT P0, RZ, R163, 0x3f0, RZ, 0xc0, !PT ;  /* 0x000003f0a3ff7812 */ /* 0x000fe2000780c0ff */
[----:B------:R-:W-:Y:S01]  /*4fa0*/  USHF.L.U32 UR42, UR42, 0x7, URZ ;  /* 0x000000072a2a7899 */ /* 0x000fe200080006ff */
[----:B------:R-:W-:Y:S01]  /*4fb0*/  @!P1 SEL R3, R77, R0, !P2 ;  /* 0x000000004d039207 */ /* 0x000fe20005000000 */
[----:B------:R-:W-:Y:S01]  /*4fc0*/  USHF.L.U32 UR41, UR41, 0x8, URZ ;  /* 0x0000000829297899 */ /* 0x000fe200080006ff */
[----:B------:R-:W-:Y:S03]  /*4fd0*/  @P4 SHF.R.U32.HI R164, RZ, 0x10, R17 ;  /* 0x00000010ffa44819 */ /* 0x000fe60000011611 */
[----:B------:R-:W-:Y:S02]  /*4fe0*/  @!P1 IMAD.IADD R0, R2, 0x1, -R3 ;  /* 0x0000000102009824 */ /* 0x000fe400078e0a03 */
[----:B------:R-:W-:Y:S02]  /*4ff0*/  @!P1 IMAD.IADD R2, R3, 0x1, -R2 ;  /* 0x0000000103029824 */ /* 0x000fe400078e0a02 */
[----:B------:R-:W-:Y:S02]  /*5000*/  @!P1 IMAD R77, R0, R9, R77 ;  /* 0x00000009004d9224 */ /* 0x000fe400078e024d */
[----:B------:R-:W-:Y:S01]  /*5010*/  @!P1 IMAD R75, R2, R10, R75 ;  /* 0x0000000a024b9224 */ /* 0x000fe200078e024b */
[----:B------:R-:W-:Y:S06]  /*5020*/  @!P0 BRA `(.L_x_83) ;  /* 0x00000000007c8947 */ /* 0x000fec0003800000 */
[----:B------:R-:W1:Y:S01]  /*5030*/  LDCU.64 UR8, c[0x4][0x80] ;  /* 0x01001000ff0877ac */ /* 0x000e620008000a00 */
[----:B------:R-:W-:Y:S01]  /*5040*/  MOV R2, 0x0 ;  /* 0x0000000000027802 */ /* 0x000fe20000000f00 */
[----:B------:R-:W-:Y:S02]  /*5050*/  HFMA2 R12, -RZ, RZ, 0, 5.9604644775390625e-08 ;  /* 0x00000001ff0c7431 */ /* 0x000fe400000001ff */
[----:B------:R-:W-:Y:S01]  /*5060*/  IMAD.MOV.U32 R8, RZ, RZ, 0x70 ;  /* 0x00000070ff087424 */ /* 0x000fe200078e00ff */
[----:B------:R2:W3:Y:S01]  /*5070*/  LDC.64 R14, c[0x4][R2] ;  /* 0x01000000020e7b82 */ /* 0x0004e20000000a00 */
[----:B------:R-:W4:Y:S01]  /*5080*/  LDCU.64 UR6, c[0x4][0x88] ;  /* 0x01001100ff0677ac */ /* 0x000f220008000a00 */
[----:B------:R-:W-:Y:S01]  /*5090*/  IMAD.MOV.U32 R13, RZ, RZ, RZ ;  /* 0x000000ffff0d7224 */ /* 0x000fe200078e00ff */
[----:B------:R-:W2:Y:S01]  /*50a0*/  LDCU.64 UR4, c[0x4][0x8] ;  /* 0x01000100ff0477ac */ /* 0x000ea20008000a00 */
[----:B-1----:R-:W-:Y:S01]  /*50b0*/  MOV R5, UR9 ;  /* 0x0000000900057c02 */ /* 0x002fe20008000f00 */
[----:B------:R-:W-:Y:S01]  /*50c0*/  IMAD.U32 R4, RZ, RZ, UR8 ;  /* 0x00000008ff047e24 */ /* 0x000fe2000f8e00ff */
[----:B----4-:R-:W-:Y:S01]  /*50d0*/  MOV R7, UR7 ;  /* 0x0000000700077c02 */ /* 0x010fe20008000f00 */
[----:B------:R-:W-:Y:S01]  /*50e0*/  IMAD.U32 R6, RZ, RZ, UR6 ;  /* 0x00000006ff067e24 */ /* 0x000fe2000f8e00ff */
[----:B--2---:R-:W-:Y:S01]  /*50f0*/  MOV R11, UR5 ;  /* 0x00000005000b7c02 */ /* 0x004fe20008000f00 */
[----:B------:R-:W-:Y:S02]  /*5100*/  IMAD.U32 R10, RZ, RZ, UR4 ;  /* 0x00000004ff0a7e24 */ /* 0x000fe4000f8e00ff */
[----:B------:R-:W-:Y:S07]  /*5110*/  LEPC R20, `(.L_x_84) ;  /* 0x000000001014794e */ /* 0x000fee0000000000 */
[----:B---3-5:R-:W-:Y:S05]  /*5120*/  CALL.ABS.NOINC R14 ;  /* 0x000000000e007343 */ /* 0x028fea0003c00000 */
.L_x_84:
[----:B------:R-:W1:Y:S01]  /*5130*/  LDCU.64 UR8, c[0x4][0x80] ;  /* 0x01001000ff0877ac */ /* 0x000e620008000a00 */
[----:B------:R-:W2:Y:S01]  /*5140*/  LDC.64 R2, c[0x4][R2] ;  /* 0x0100000002027b82 */ /* 0x000ea20000000a00 */
[----:B------:R-:W-:Y:S02]  /*5150*/  HFMA2 R12, -RZ, RZ, 0, 5.9604644775390625e-08 ;  /* 0x00000001ff0c7431 */ /* 0x000fe400000001ff */
[----:B------:R-:W-:Y:S02]  /*5160*/  IMAD.MOV.U32 R8, RZ, RZ, 0x70 ;  /* 0x00000070ff087424 */ /* 0x000fe400078e00ff */
[----:B------:R-:W-:Y:S01]  /*5170*/  IMAD.MOV.U32 R13, RZ, RZ, RZ ;  /* 0x000000ffff0d7224 */ /* 0x000fe200078e00ff */
[----:B------:R-:W3:Y:S01]  /*5180*/  LDCU.64 UR6, c[0x4][0x88] ;  /* 0x01001100ff0677ac */ /* 0x000ee20008000a00 */
[----:B------:R-:W4:Y:S01]  /*5190*/  LDCU.64 UR4, c[0x4][0x8] ;  /* 0x01000100ff0477ac */ /* 0x000f220008000a00 */
[----:B-1----:R-:W-:Y:S02]  /*51a0*/  MOV R4, UR8 ;  /* 0x0000000800047c02 */ /* 0x002fe40008000f00 */
[----:B------:R-:W-:Y:S02]  /*51b0*/  MOV R5, UR9 ;  /* 0x0000000900057c02 */ /* 0x000fe40008000f00 */
[----:B---3--:R-:W-:Y:S01]  /*51c0*/  MOV R7, UR7 ;  /* 0x0000000700077c02 */ /* 0x008fe20008000f00 */
[----:B------:R-:W-:Y:S01]  /*51d0*/  IMAD.U32 R6, RZ, RZ, UR6 ;  /* 0x00000006ff067e24 */ /* 0x000fe2000f8e00ff */
[----:B----4-:R-:W-:Y:S01]  /*51e0*/  MOV R11, UR5 ;  /* 0x00000005000b7c02 */ /* 0x010fe20008000f00 */
[----:B------:R-:W-:Y:S02]  /*51f0*/  IMAD.U32 R10, RZ, RZ, UR4 ;  /* 0x00000004ff0a7e24 */ /* 0x000fe4000f8e00ff */
[----:B------:R-:W-:Y:S07]  /*5200*/  LEPC R20, `(.L_x_83) ;  /* 0x000000001014794e */ /* 0x000fee0000000000 */
[----:B--2---:R-:W-:Y:S05]  /*5210*/  CALL.ABS.NOINC R2 ;  /* 0x0000000002007343 */ /* 0x004fea0003c00000 */
.L_x_83:
[----:B------:R-:W-:Y:S05]  /*5220*/  BSYNC.RECONVERGENT B6 ;  /* 0x0000000000067941 */ /* 0x000fea0003800200 */
.L_x_82:
[----:B------:R-:W-:Y:S01]  /*5230*/  ISETP.NE.U32.AND P4, PT, R150, RZ, PT ;  /* 0x000000ff9600720c */ /* 0x000fe20003f85070 */
[----:B------:R-:W-:Y:S01]  /*5240*/  UISETP.NE.AND UP2, UPT, UR50, URZ, UPT ;  /* 0x000000ff3200728c */ /* 0x000fe2000bf45270 */
[----:B------:R-:W-:Y:S01]  /*5250*/  ISETP.NE.U32.AND P2, PT, RZ, UR38, PT ;  /* 0x00000026ff007c0c */ /* 0x000fe2000bf45070 */
[----:B------:R-:W-:Y:S01]  /*5260*/  UISETP.NE.U32.AND UP1, UPT, UR44, URZ, UPT ;  /* 0x000000ff2c00728c */ /* 0x000fe2000bf25070 */
[----:B------:R-:W-:Y:S01]  /*5270*/  ISETP.NE.AND.EX P4, PT, R151, RZ, PT, P4 ;  /* 0x000000ff9700720c */ /* 0x000fe20003f85340 */
[----:B------:R-:W-:Y:S01]  /*5280*/  UPLOP3.LUT UP0, UPT, UPT, UPT, UPT, 0x40, 0x4 ;  /* 0x000000000004789c */ /* 0x000fe20003f0e870 */
[----:B------:R-:W-:Y:S01]  /*5290*/  ISETP.NE.AND.EX P2, PT, RZ, UR39, PT, P2 ;  /* 0x00000027ff007c0c */ /* 0x000fe2000bf45320 */
[----:B------:R-:W-:Y:S01]  /*52a0*/  UISETP.NE.AND.EX UP1, UPT, UR45, URZ, UPT, UP1 ;  /* 0x000000ff2d00728c */ /* 0x000fe2000bf25310 */
[----:B------:R-:W-:Y:S04]  /*52b0*/  PLOP3.LUT P1, PT, PT, PT, UP2, 0x80, 0x8 ;  /* 0x000000000008781c */ /* 0x000fe80003f2f028 */
[----:B------:R-:W-:Y:S06]  /*52c0*/  @UP2 UPLOP3.LUT UP0, UPT, UPT, UPT, UP1, 0x80, 0x8 ;  /* 0x000000000008289c */ /* 0x000fec0003f0f010 */
[----:B------:R-:W-:Y:S01]  /*52d0*/  PLOP3.LUT P0, PT, PT, PT, UP0, 0x80, 0x8 ;  /* 0x000000000008781c */ /* 0x000fe20003f0f008 */
[----:B------:R-:W-:Y:S01]  /*52e0*/  @!UPT UIADD3 URZ, UPT, UPT, URZ, URZ, URZ ;  /* 0x000000fffffff290 */ /* 0x000fe2000fffe0ff */
[----:B------:R-:W-:Y:S11]  /*52f0*/  BRA.U !UP1, `(.L_x_85) ;  /* 0x0000000109387547 */ /* 0x000ff6000b800000 */
[----:B------:R-:W-:Y:S01]  /*5300*/  UISETP.NE.U32.AND UP0, UPT, UR38, URZ, UPT ;  /* 0x000000ff2600728c */ /* 0x000fe2000bf05070 */
[----:B------:R-:W-:Y:S02]  /*5310*/  HFMA2 R0, -RZ, RZ, 0, 5.9604644775390625e-08 ;  /* 0x00000001ff007431 */ /* 0x000fe400000001ff */
[----:B------:R-:W-:Y:S01]  /*5320*/  IMAD.MOV.U32 R155, RZ, RZ, 0x1 ;  /* 0x00000001ff9b7424 */ /* 0x000fe200078e00ff */
[----:B------:R-:W-:Y:S06]  /*5330*/  UISETP.NE.AND.EX UP0, UPT, UR39, URZ, UPT, UP0 ;  /* 0x000000ff2700728c */ /* 0x000fec000bf05300 */
[----:B------:R-:W-:Y:S05]  /*5340*/  PLOP3.LUT P3, PT, PT, PT, UP0, 0x80, 0x8 ;  /* 0x000000000008781c */ /* 0x000fea0003f6f008 */
[----:B------:R-:W1:Y:S01]  /*5350*/  @UP0 LDCU.64 UR6, c[0x0][0x888] ;  /* 0x00011100ff0607ac */ /* 0x000e620008000a00 */
[----:B------:R-:W-:Y:S07]  /*5360*/  @UP0 UIMAD UR4, UR36, UR44, URZ ;  /* 0x0000002c240402a4 */ /* 0x000fee000f8e02ff */
[----:B------:R-:W-:Y:S01]  /*5370*/  @!P3 PRMT R155, R0, 0x7610, R155 ;  /* 0x00007610009bb816 */ /* 0x000fe2000000009b */
[----:B-1----:R-:W-:Y:S03]  /*5380*/  @UP0 UIMAD.WIDE UR6, UR4, 0x4, UR6 ;  /* 0x00000004040608a5 */ /* 0x002fe6000f8e0206 */
[----:B------:R-:W1:Y:S03]  /*5390*/  @!UP0 LDCU UR4, c[0x0][0x880] ;  /* 0x00011000ff0487ac */ /* 0x000e660008000800 */
[----:B------:R-:W-:Y:S01]  /*53a0*/  IMAD.U32 R2, RZ, RZ, UR6 ;  /* 0x00000006ff027e24 */ /* 0x000fe2000f8e00ff */
[----:B------:R-:W-:Y:S05]  /*53b0*/  MOV R3, UR7 ;  /* 0x0000000700037c02 */ /* 0x000fea0008000f00 */
[----:B-----5:R2:W5:Y:S02]  /*53c0*/  @P3 LDG.E R81, desc[UR46][R2.64] ;  /* 0x0000002e02513981 */ /* 0x020564000c1e1900 */
[----:B-12---:R-:W-:Y:S02]  /*53d0*/  @!P3 IMAD.U32 R81, RZ, RZ, UR4 ;  /* 0x00000004ff51be24 */ /* 0x006fe4000f8e00ff */
.L_x_85:
[----:B------:R-:W-:Y:S05]  /*53e0*/  @!P4 BRA `(.L_x_86) ;  /* 0x000000000020c947 */ /* 0x000fea0003800000 */
[----:B------:R-:W-:Y:S04]  /*53f0*/  ISETP.NE.U32.AND P3, PT, R148, RZ, PT ;  /* 0x000000ff9400720c */ /* 0x000fe80003f65070 */
[----:B------:R-:W-:Y:S11]  /*5400*/  ISETP.NE.AND.EX P3, PT, R149, RZ, PT, P3 ;  /* 0x000000ff9500720c */ /* 0x000ff60003f65330 */
[----:B------:R-:W-:Y:S02]  /*5410*/  @!UPT UIADD3 URZ, UPT, UPT, URZ, URZ, URZ ;  /* 0x000000fffffff290 */ /* 0x000fe4000fffe0ff */
[----:B------:R-:W1:Y:S01]  /*5420*/  @P3 LDC.64 R2, c[0x0][0x8a8] ;  /* 0x00022a00ff023b82 */ /* 0x000e620000000a00 */
[----:B------:R-:W-:Y:S04]  /*5430*/  @P3 IMAD R0, R150, UR36, RZ ;  /* 0x0000002496003c24 */ /* 0x000fe8000f8e02ff */
[----:B-1----:R-:W-:Y:S05]  /*5440*/  @P3 IMAD.WIDE R2, R0, 0x4, R2 ;  /* 0x0000000400023825 */ /* 0x002fea00078e0202 */
[----:B-----5:R1:W5:Y:S02]  /*5450*/  @P3 LDG.E R78, desc[UR46][R2.64] ;  /* 0x0000002e024e3981 */ /* 0x020364000c1e1900 */
[----:B-1----:R-:W2:Y:S02]  /*5460*/  @!P3 LDC R78, c[0x0][0x8a0] ;  /* 0x00022800ff4ebb82 */ /* 0x002ea40000000800 */
.L_x_86:
[----:B-----5:R-:W-:Y:S01]  /*5470*/  FSETP.NEU.AND P3, PT, R81, RZ, PT ;  /* 0x000000ff5100720b */ /* 0x020fe20003f6d000 */
[----:B------:R-:W-:Y:S01]  /*5480*/  IMAD.SHL.U32 R182, R160, 0x2, RZ ;  /* 0x00000002a0b67824 */ /* 0x000fe200078e00ff */
[----:B------:R-:W-:Y:S01]  /*5490*/  SEL R3, RZ, 0xffffffff, P2 ;  /* 0xffffffffff037807 */ /* 0x000fe20001000000 */
[----:B------:R-:W-:Y:S01]  /*54a0*/  IMAD.SHL.U32 R100, R168, 0x10, RZ ;  /* 0x00000010a8647824 */ /* 0x000fe200078e00ff */
[----:B------:R-:W-:Y:S01]  /*54b0*/  @P1 LOP3.LUT P2, RZ, R155, 0xff, RZ, 0xc0, !PT ;  /* 0x000000ff9bff1812 */ /* 0x000fe2000784c0ff */
[----:B------:R-:W-:Y:S01]  /*54c0*/  VIADD R181, R182, UR48 ;  /* 0x00000030b6b57c36 */ /* 0x000fe20008000000 */
[----:B------:R-:W-:Y:S01]  /*54d0*/  @P1 SEL R2, RZ, 0xffffffff, P3 ;  /* 0xffffffffff021807 */ /* 0x000fe20001800000 */
[----:B------:R-:W-:Y:S01]  /*54e0*/  IMAD.MOV.U32 R108, RZ, RZ, -0x10 ;  /* 0xfffffff0ff6c7424 */ /* 0x000fe200078e00ff */
[----:B------:R-:W-:Y:S01]  /*54f0*/  LOP3.LUT R167, R167, 0x1, RZ, 0x3c, !PT ;  /* 0x00000001a7a77812 */ /* 0x000fe200078e3cff */
[----:B------:R-:W-:Y:S01]  /*5500*/  IMAD.SHL.U32 R102, R169, 0x10, RZ ;  /* 0x00000010a9667824 */ /* 0x000fe200078e00ff */
[----:B------:R-:W-:Y:S01]  /*5510*/  @P0 SEL R2, R3, R2, !P2 ;  /* 0x0000000203020207 */ /* 0x000fe20005000000 */
[C---:B------:R-:W-:Y:S01]  /*5520*/  IMAD.IADD R177, R181.reuse, 0x1, R100 ;  /* 0x00000001b5b17824 */ /* 0x040fe200078e0264 */
[----:B------:R-:W-:Y:S01]  /*5530*/  LEA R87, R76, UR48, 0x3 ;  /* 0x000000304c577c11 */ /* 0x000fe2000f8e18ff */
[----:B------:R-:W-:Y:S01]  /*5540*/  IMAD.IADD R180, R181, 0x1, R102 ;  /* 0x00000001b5b47824 */ /* 0x000fe200078e0266 */
[----:B------:R-:W-:Y:S01]  /*5550*/  @P1 LOP3.LUT R2, R2, 0x1, RZ, 0xc0, !PT ;  /* 0x0000000102021812 */ /* 0x000fe200078ec0ff */
[----:B------:R-:W-:Y:S01]  /*5560*/  IMAD.IADD R175, R102, 0x1, R177 ;  /* 0x0000000166af7824 */ /* 0x000fe200078e02b1 */
[----:B------:R-:W-:Y:S01]  /*5570*/  SHF.L.U32 R0, R166, 0x1f, RZ ;  /* 0x0000001fa6007819 */ /* 0x000fe200000006ff */
[----:B------:R-:W-:Y:S01]  /*5580*/  BSSY B1, `(.L_x_87) ;  /* 0x000004a000017945 */ /* 0x000fe20003800000 */
[----:B------:R-:W-:Y:S01]  /*5590*/  ISETP.NE.U32.OR P4, PT, R2, 0x1, !P1 ;  /* 0x000000010200780c */ /* 0x000fe20004f85470 */
[----:B------:R-:W-:Y:S01]  /*55a0*/  IMAD.MOV.U32 R103, RZ, RZ, 0x1 ;  /* 0x00000001ff677424 */ /* 0x000fe200078e00ff */
[----:B------:R-:W-:Y:S01]  /*55b0*/  PLOP3.LUT P2, PT, PT, PT, UP1, 0x80, 0x8 ;  /* 0x000000000008781c */ /* 0x000fe20003f4f018 */
[----:B------:R-:W-:Y:S01]  /*55c0*/  IMAD R80, R76, 0x100, R79 ;  /* 0x000001004c507824 */ /* 0x000fe200078e024f */
[----:B------:R-:W-:Y:S01]  /*55d0*/  SEL R2, RZ, 0xffffffff, P3 ;  /* 0xffffffffff027807 */ /* 0x000fe20001800000 */
[----:B------:R-:W-:Y:S01]  /*55e0*/  IMAD.MOV.U32 R101, RZ, RZ, RZ ;  /* 0x000000ffff657224 */ /* 0x000fe200078e00ff */
[----:B------:R-:W-:Y:S02]  /*55f0*/  LOP3.LUT P3, R172, R155, 0xff, RZ, 0xc0, !PT ;  /* 0x000000ff9bac7812 */ /* 0x000fe4000786c0ff */
[----:B------:R-:W-:Y:S02]  /*5600*/  CS2R R146, SRZ ;  /* 0x0000000000927805 */ /* 0x000fe4000001ff00 */
[----:B------:R-:W-:Y:S02]  /*5610*/  P2R R179, PR, RZ, 0x10 ;  /* 0x00000010ffb37803 */ /* 0x000fe40000000000 */
[----:B------:R-:W-:Y:S02]  /*5620*/  CS2R R144, SRZ ;  /* 0x0000000000907805 */ /* 0x000fe4000001ff00 */
[----:B------:R-:W-:Y:S02]  /*5630*/  CS2R R138, SRZ ;  /* 0x00000000008a7805 */ /* 0x000fe4000001ff00 */
[----:B------:R-:W-:Y:S02]  /*5640*/  CS2R R136, SRZ ;  /* 0x0000000000887805 */ /* 0x000fe4000001ff00 */
[----:B------:R-:W-:Y:S02]  /*5650*/  CS2R R130, SRZ ;  /* 0x0000000000827805 */ /* 0x000fe4000001ff00 */
[----:B------:R-:W-:Y:S02]  /*5660*/  @P4 SHF.L.U32 R4, R167, 0x1f, RZ ;  /* 0x0000001fa7044819 */ /* 0x000fe400000006ff */
[----:B------:R-:W-:Y:S02]  /*5670*/  CS2R R128, SRZ ;  /* 0x0000000000807805 */ /* 0x000fe4000001ff00 */
[----:B------:R-:W-:Y:S02]  /*5680*/  @P2 SEL R2, R3, R2, !P3 ;  /* 0x0000000203022207 */ /* 0x000fe40005800000 */
[----:B------:R-:W-:Y:S01]  /*5690*/  CS2R R122, SRZ ;  /* 0x00000000007a7805 */ /* 0x000fe2000001ff00 */
[----:B------:R-:W1:Y:S01]  /*56a0*/  @P4 SYNCS.PHASECHK.TRANS64.TRYWAIT P1, [UR48+0x30], R4 ;  /* 0x00003004ff0045a7 */ /* 0x000e620008021130 */
[----:B------:R-:W-:Y:S02]  /*56b0*/  CS2R R120, SRZ ;  /* 0x0000000000787805 */ /* 0x000fe4000001ff00 */
[----:B------:R-:W-:Y:S02]  /*56c0*/  LOP3.LUT R2, R2, 0x1, RZ, 0xc0, !PT ;  /* 0x0000000102027812 */ /* 0x000fe400078ec0ff */
[----:B------:R-:W-:Y:S02]  /*56d0*/  CS2R R114, SRZ ;  /* 0x0000000000727805 */ /* 0x000fe4000001ff00 */
[----:B------:R-:W-:Y:S02]  /*56e0*/  CS2R R112, SRZ ;  /* 0x0000000000707805 */ /* 0x000fe4000001ff00 */
[----:B------:R-:W-:Y:S02]  /*56f0*/  CS2R R106, SRZ ;  /* 0x00000000006a7805 */ /* 0x000fe4000001ff00 */
[----:B------:R-:W-:Y:S02]  /*5700*/  ISETP.NE.U32.AND P2, PT, R2, 0x1, PT ;  /* 0x000000010200780c */ /* 0x000fe40003f45070 */
[----:B------:R-:W-:Y:S02]  /*5710*/  CS2R R104, SRZ ;  /* 0x0000000000687805 */ /* 0x000fe4000001ff00 */
[----:B------:R-:W-:Y:S02]  /*5720*/  CS2R R98, SRZ ;  /* 0x0000000000627805 */ /* 0x000fe4000001ff00 */
[----:B------:R-:W-:Y:S02]  /*5730*/  CS2R R96, SRZ ;  /* 0x0000000000607805 */ /* 0x000fe4000001ff00 */
[----:B------:R-:W-:Y:S02]  /*5740*/  P2R R109, PR, RZ, 0x4 ;  /* 0x00000004ff6d7803 */ /* 0x000fe40000000000 */
[----:B------:R-:W-:Y:S02]  /*5750*/  CS2R R90, SRZ ;  /* 0x00000000005a7805 */ /* 0x000fe4000001ff00 */
[----:B------:R-:W-:Y:S02]  /*5760*/  ISETP.NE.U32.AND P2, PT, R161, 0x1, PT ;  /* 0x00000001a100780c */ /* 0x000fe40003f45070 */
[----:B------:R-:W-:Y:S01]  /*5770*/  CS2R R88, SRZ ;  /* 0x0000000000587805 */ /* 0x000fe2000001ff00 */
[----:B------:R3:W4:Y:S01]  /*5780*/  SYNCS.PHASECHK.TRANS64.TRYWAIT P0, [R87+URZ+0xa0], R0 ;  /* 0x0000a000570075a7 */ /* 0x00072200080011ff */
[----:B------:R-:W-:Y:S05]  /*5790*/  SEL R108, R108, 0x10, !P2 ;  /* 0x000000106c6c7807 */ /* 0x000fea0005000000 */
[----:B------:R-:W-:Y:S02]  /*57a0*/  IMAD.IADD R181, R181, 0x1, R108 ;  /* 0x00000001b5b57824 */ /* 0x000fe400078e026c */
[C---:B------:R-:W-:Y:S02]  /*57b0*/  IMAD.IADD R178, R108.reuse, 0x1, R180 ;  /* 0x000000016cb27824 */ /* 0x040fe400078e02b4 */
[C---:B------:R-:W-:Y:S02]  /*57c0*/  IMAD.IADD R176, R108.reuse, 0x1, R177 ;  /* 0x000000016cb07824 */ /* 0x040fe400078e02b1 */
[----:B------:R-:W-:Y:S01]  /*57d0*/  IMAD.IADD R174, R108, 0x1, R175 ;  /* 0x000000016cae7824 */ /* 0x000fe200078e02af */
[----:B-1----:R-:W-:Y:S01]  /*57e0*/  @P4 SEL R103, RZ, 0x1, !P1 ;  /* 0x00000001ff674807 */ /* 0x002fe20004800000 */
[----:B---3--:R-:W-:Y:S06]  /*57f0*/  @!P4 BRA `(.L_x_88) ;  /* 0x000000000088c947 */ /* 0x008fec0003800000 */
[----:B------:R-:W-:Y:S01]  /*5800*/  IMAD.MOV.U32 R147, RZ, RZ, RZ ;  /* 0x000000ffff937224 */ /* 0x000fe200078e00ff */
[----:B------:R-:W-:Y:S01]  /*5810*/  ISETP.NE.AND P1, PT, R103, RZ, PT ;  /* 0x000000ff6700720c */ /* 0x000fe20003f25270 */
[----:B------:R-:W-:Y:S01]  /*5820*/  BSSY B0, `(.L_x_89) ;  /* 0x0000014000007945 */ /* 0x000fe20003800000 */
[----:B------:R-:W-:Y:S02]  /*5830*/  CS2R R90, SRZ ;  /* 0x00000000005a7805 */ /* 0x000fe4000001ff00 */
        /* <DEDUP_REMOVED lines=13> */
[----:B------:R-:W-:Y:S01]  /*5910*/  CS2R R144, SRZ ;  /* 0x0000000000907805 */ /* 0x000fe2000001ff00 */
[----:B------:R-:W-:Y:S06]  /*5920*/  @P1 BRA `(.L_x_90) ;  /* 0x00000000000c1947 */ /* 0x000fec0003800000 */
[----:B------:R-:W-:Y:S04]  /*5930*/  SHF.L.U32 R3, R167, 0x1f, RZ ;  /* 0x0000001fa7037819 */ /* 0x000fe800000006ff */
[----:B------:R-:W1:Y:S02]  /*5940*/  SYNCS.PHASECHK.TRANS64.TRYWAIT P1, [UR48+0x30], R3 ;  /* 0x00003003ff0075a7 */ /* 0x000e640008021130 */
[----:B-1----:R-:W-:Y:S05]  /*5950*/  @!P1 BRA `(.L_x_91) ;  /* 0x0000005800d49947 */ /* 0x002fea0003800000 */
.L_x_90:
[----:B------:R-:W-:Y:S05]  /*5960*/  BSYNC B0 ;  /* 0x0000000000007941 */ /* 0x000fea0003800000 */
.L_x_89:
[----:B------:R-:W-:Y:S01]  /*5970*/  ISETP.NE.AND P1, PT, R109, RZ, PT ;  /* 0x000000ff6d00720c */ /* 0x000fe20003f25270 */
[----:B------:R-:W-:Y:S11]  /*5980*/  HFMA2 R101, -RZ, RZ, 0, 5.9604644775390625e-08 ;  /* 0x00000001ff657431 */ /* 0x000ff600000001ff */
[----:B------:R-:W-:Y:S01]  /*5990*/  @!UPT UIADD3 URZ, UPT, UPT, URZ, URZ, URZ ;  /* 0x000000fffffff290 */ /* 0x000fe2000fffe0ff */
[----:B------:R3:W1:Y:S04]  /*59a0*/  @P1 LDS.128 R88, [R182+UR48+0x400] ;  /* 0x00040030b6581984 */ /* 0x0006680008000c00 */
[----:B------:R3:W1:Y:S04]  /*59b0*/  @P1 LDS.128 R96, [R181+0x400] ;  /* 0x00040000b5601984 */ /* 0x0006680000000c00 */
[----:B------:R3:W1:Y:S04]  /*59c0*/  @P1 LDS.128 R104, [R180+0x400] ;  /* 0x00040000b4681984 */ /* 0x0006680000000c00 */
[----:B------:R3:W1:Y:S04]  /*59d0*/  @P1 LDS.128 R112, [R178+0x400] ;  /* 0x00040000b2701984 */ /* 0x0006680000000c00 */
[----:B------:R3:W1:Y:S04]  /*59e0*/  @P1 LDS.128 R120, [R177+0x400] ;  /* 0x00040000b1781984 */ /* 0x0006680000000c00 */
[----:B------:R3:W1:Y:S04]  /*59f0*/  @P1 LDS.128 R128, [R176+0x400] ;  /* 0x00040000b0801984 */ /* 0x0006680000000c00 */
[----:B------:R3:W1:Y:S04]  /*5a00*/  @P1 LDS.128 R136, [R175+0x400] ;  /* 0x00040000af881984 */ /* 0x0006680000000c00 */
[----:B------:R3:W1:Y:S02]  /*5a10*/  @P1 LDS.128 R144, [R174+0x400] ;  /* 0x00040000ae901984 */ /* 0x0006640000000c00 */
.L_x_88:
[----:B------:R-:W-:Y:S05]  /*5a20*/  BSYNC B1 ;  /* 0x0000000000017941 */ /* 0x000fea0003800000 */
.L_x_87:
[----:B-1----:R-:W-:Y:S04]  /*5a30*/  SHF.R.U32.HI R3, RZ, 0x15, R80 ;  /* 0x00000015ff037819 */ /* 0x002fe80000011650 */
[----:B------:R-:W-:Y:S01]  /*5a40*/  LOP3.LUT P1, RZ, R3, 0x3, R162, 0x48, !PT ;  /* 0x0000000303ff7812 */ /* 0x000fe200078248a2 */
[----:B------:R-:W-:Y:S01]  /*5a50*/  @!UPT UIADD3 URZ, UPT, UPT, URZ, URZ, URZ ;  /* 0x000000fffffff290 */ /* 0x000fe2000fffe0ff */
[----:B----4-:R-:W-:Y:S11]  /*5a60*/  @P0 BRA `(.L_x_92) ;  /* 0x0000000000080947 */ /* 0x010ff60003800000 */
[----:B------:R-:W1:Y:S02]  /*5a70*/  SYNCS.PHASECHK.TRANS64.TRYWAIT P0, [R87+URZ+0xa0], R0 ;  /* 0x0000a000570075a7 */ /* 0x000e6400080011ff */
[----:B-1----:R-:W-:Y:S05]  /*5a80*/  @!P0 BRA `(.L_x_93) ;  /* 0x0000005800a08947 */ /* 0x002fea0003800000 */
.L_x_92:
[----:B------:R-:W-:Y:S05]  /*5a90*/  @!P1 BRA `(.L_x_94) ;  /* 0x0000000000409947 */ /* 0x000fea0003800000 */
[----:B------:R-:W4:Y:S01]  /*5aa0*/  LDCU.64 UR8, c[0x4][0x70] ;  /* 0x01000e00ff0877ac */ /* 0x000f220008000a00 */
[----:B------:R-:W-:Y:S01]  /*5ab0*/  MOV R3, 0x0 ;  /* 0x0000000000037802 */ /* 0x000fe20000000f00 */
[----:B------:R-:W-:Y:S02]  /*5ac0*/  HFMA2 R12, -RZ, RZ, 0, 5.9604644775390625e-08 ;  /* 0x00000001ff0c7431 */ /* 0x000fe400000001ff */
[----:B------:R-:W-:Y:S02]  /*5ad0*/  IMAD.MOV.U32 R8, RZ, RZ, 0x192 ;  /* 0x00000192ff087424 */ /* 0x000fe400078e00ff */
[----:B------:R-:W-:Y:S01]  /*5ae0*/  IMAD.MOV.U32 R13, RZ, RZ, RZ ;  /* 0x000000ffff0d7224 */ /* 0x000fe200078e00ff */
[----:B------:R-:W5:Y:S01]  /*5af0*/  LDCU.64 UR6, c[0x4][0x78] ;  /* 0x01000f00ff0677ac */ /* 0x000f620008000a00 */
[----:B------:R-:W1:Y:S01]  /*5b00*/  LDC.64 R2, c[0x4][R3] ;  /* 0x0100000003027b82 */ /* 0x000e620000000a00 */
[----:B------:R-:W2:Y:S01]  /*5b10*/  LDCU.64 UR4, c[0x4][0x10] ;  /* 0x01000200ff0477ac */ /* 0x000ea20008000a00 */
[----:B----4-:R-:W-:Y:S01]  /*5b20*/  MOV R5, UR9 ;  /* 0x0000000900057c02 */ /* 0x010fe20008000f00 */
[----:B------:R-:W-:Y:S01]  /*5b30*/  IMAD.U32 R4, RZ, RZ, UR8 ;  /* 0x00000008ff047e24 */ /* 0x000fe2000f8e00ff */
[----:B-----5:R-:W-:Y:S01]  /*5b40*/  MOV R7, UR7 ;  /* 0x0000000700077c02 */ /* 0x020fe20008000f00 */
[----:B------:R-:W-:Y:S01]  /*5b50*/  IMAD.U32 R6, RZ, RZ, UR6 ;  /* 0x00000006ff067e24 */ /* 0x000fe2000f8e00ff */
[----:B--2---:R-:W-:Y:S01]  /*5b60*/  MOV R11, UR5 ;  /* 0x00000005000b7c02 */ /* 0x004fe20008000f00 */
[----:B------:R-:W-:Y:S02]  /*5b70*/  IMAD.U32 R10, RZ, RZ, UR4 ;  /* 0x00000004ff0a7e24 */ /* 0x000fe4000f8e00ff */
[----:B------:R-:W-:Y:S07]  /*5b80*/  LEPC R20, `(.L_x_94) ;  /* 0x000000001014794e */ /* 0x000fee0000000000 */
[----:B-1-3--:R-:W-:Y:S05]  /*5b90*/  CALL.ABS.NOINC R2 ;  /* 0x0000000002007343 */ /* 0x00afea0003c00000 */
.L_x_94:
[----:B------:R-:W-:Y:S01]  /*5ba0*/  SHF.L.U32 R82, R88, 0x10, RZ ;  /* 0x0000001058527819 */ /* 0x000fe200000006ff */
[----:B------:R-:W-:Y:S05]  /*5bb0*/  WARPSYNC.ALL ;  /* 0x0000000000007948 */ /* 0x000fea0003800000 */
[----:B------:R-:W-:Y:S01]  /*5bc0*/  R2UR UR4, R80 ;  /* 0x00000000500472ca */ /* 0x000fe200000e0000 */
[----:B------:R-:W-:Y:S01]  /*5bd0*/  BSSY.RECONVERGENT B0, `(.L_x_95) ;  /* 0x00000fc000007945 */ /* 0x000fe20003800200 */
[----:B------:R-:W-:Y:S02]  /*5be0*/  LOP3.LUT R83, R88, 0xffff0000, RZ, 0xc0, !PT ;  /* 0xffff000058537812 */ /* 0x000fe400078ec0ff */
[----:B------:R-:W-:Y:S02]  /*5bf0*/  LOP3.LUT R84, R89, 0xffff0000, RZ, 0xc0, !PT ;  /* 0xffff000059547812 */ /* 0x000fe400078ec0ff */
[C---:B------:R-:W-:Y:S02]  /*5c00*/  SHF.L.U32 R85, R107.reuse, 0x10, RZ ;  /* 0x000000106b557819 */ /* 0x040fe400000006ff */
[----:B------:R-:W-:Y:S02]  /*5c10*/  LOP3.LUT R86, R107, 0xffff0000, RZ, 0xc0, !PT ;  /* 0xffff00006b567812 */ /* 0x000fe400078ec0ff */
[----:B------:R-:W-:Y:S03]  /*5c20*/  ISETP.NE.AND P0, PT, R170, RZ, PT ;  /* 0x000000ffaa00720c */ /* 0x000fe60003f05270 */
[----:B------:R-:W1:Y:S02]  /*5c30*/  LDTM.x64 R4, tmem[UR4] ;  /* 0x00000004000479ee */ /* 0x000e640008340000 */
[C---:B-12---:R-:W-:Y:S01]  /*5c40*/  FMUL R0, R78.reuse, R4 ;  /* 0x000000044e007220 */ /* 0x046fe20000400000 */
[C---:B------:R-:W-:Y:S01]  /*5c50*/  FMUL R2, R78.reuse, R5 ;  /* 0x000000054e027220 */ /* 0x040fe20000400000 */
[C---:B------:R-:W-:Y:S01]  /*5c60*/  FMUL R3, R78.reuse, R6 ;  /* 0x000000064e037220 */ /* 0x040fe20000400000 */
[----:B------:R-:W-:Y:S01]  /*5c70*/  FMUL R7, R78, R7 ;  /* 0x000000074e077220 */ /* 0x000fe20000400000 */
[----:B------:R-:W-:Y:S01]  /*5c80*/  FFMA R0, R81, R82, R0 ;  /* 0x0000005251007223 */ /* 0x000fe20000000000 */
[----:B------:R-:W-:Y:S01]  /*5c90*/  SHF.L.U32 R82, R89, 0x10, RZ ;  /* 0x0000001059527819 */ /* 0x000fe200000006ff */
[C---:B------:R-:W-:Y:S01]  /*5ca0*/  FFMA R2, R81.reuse, R83, R2 ;  /* 0x0000005351027223 */ /* 0x040fe20000000002 */
[----:B------:R-:W-:Y:S01]  /*5cb0*/  SHF.L.U32 R83, R90, 0x10, RZ ;  /* 0x000000105a537819 */ /* 0x000fe200000006ff */
[C---:B------:R-:W-:Y:S01]  /*5cc0*/  FMUL R4, R78.reuse, R8 ;  /* 0x000000084e047220 */ /* 0x040fe20000400000 */
[----:B------:R-:W-:Y:S01]  /*5cd0*/  FMUL R5, R78, R9 ;  /* 0x000000094e057220 */ /* 0x000fe20000400000 */
[C---:B------:R-:W-:Y:S01]  /*5ce0*/  FFMA R3, R81.reuse, R82, R3 ;  /* 0x0000005251037223 */ /* 0x040fe20000000003 */
[----:B------:R-:W-:Y:S01]  /*5cf0*/  LOP3.LUT R82, R90, 0xffff0000, RZ, 0xc0, !PT ;  /* 0xffff00005a527812 */ /* 0x000fe200078ec0ff */
[----:B------:R-:W-:Y:S01]  /*5d00*/  FFMA R7, R81, R84, R7 ;  /* 0x0000005451077223 */ /* 0x000fe20000000007 */
[----:B------:R-:W-:Y:S01]  /*5d10*/  LOP3.LUT R84, R91, 0xffff0000, RZ, 0xc0, !PT ;  /* 0xffff00005b547812 */ /* 0x000fe200078ec0ff */
[----:B------:R-:W-:Y:S01]  /*5d20*/  FFMA R4, R81, R83, R4 ;  /* 0x0000005351047223 */ /* 0x000fe20000000004 */
[----:B------:R-:W-:Y:S01]  /*5d30*/  SHF.L.U32 R83, R91, 0x10, RZ ;  /* 0x000000105b537819 */ /* 0x000fe200000006ff */
[----:B------:R-:W-:Y:S01]  /*5d40*/  FMUL R6, R78, R10 ;  /* 0x0000000a4e067220 */ /* 0x000fe20000400000 */
[----:B------:R-:W-:Y:S01]  /*5d50*/  F2FP.BF16.F32.PACK_AB R92, R2, R0 ;  /* 0x00000000025c723e */ /* 0x000fe200000010ff */
[----:B------:R-:W-:Y:S01]  /*5d60*/  FMUL R11, R78, R11 ;  /* 0x0000000b4e0b7220 */ /* 0x000fe20000400000 */
[----:B------:R-:W-:Y:S01]  /*5d70*/  F2FP.BF16.F32.PACK_AB R93, R7, R3 ;  /* 0x00000003075d723e */ /* 0x000fe200000010ff */
[C---:B------:R-:W-:Y:S01]  /*5d80*/  FFMA R5, R81.reuse, R82, R5 ;  /* 0x0000005251057223 */ /* 0x040fe20000000005 */
[----:B------:R-:W-:Y:S01]  /*5d90*/  SHF.L.U32 R82, R96, 0x10, RZ ;  /* 0x0000001060527819 */ /* 0x000fe200000006ff */
[----:B------:R-:W-:Y:S01]  /*5da0*/  FFMA R6, R81, R83, R6 ;  /* 0x0000005351067223 */ /* 0x000fe20000000006 */
[----:B------:R-:W-:Y:S01]  /*5db0*/  SHF.L.U32 R83, R98, 0x10, RZ ;  /* 0x0000001062537819 */ /* 0x000fe200000006ff */
[----:B------:R-:W-:Y:S01]  /*5dc0*/  FMUL R8, R78, R12 ;  /* 0x0000000c4e087220 */ /* 0x000fe20000400000 */
[----:B------:R-:W-:Y:S01]  /*5dd0*/  F2FP.BF16.F32.PACK_AB R94, R5, R4 ;  /* 0x00000004055e723e */ /* 0x000fe200000010ff */
[C---:B------:R-:W-:Y:S01]  /*5de0*/  FFMA R11, R81.reuse, R84, R11 ;  /* 0x00000054510b7223 */ /* 0x040fe2000000000b */
[----:B------:R-:W-:Y:S01]  /*5df0*/  LOP3.LUT R84, R96, 0xffff0000, RZ, 0xc0, !PT ;  /* 0xffff000060547812 */ /* 0x000fe200078ec0ff */
[C---:B------:R-:W-:Y:S01]  /*5e00*/  FMUL R9, R78.reuse, R13 ;  /* 0x0000000d4e097220 */ /* 0x040fe20000400000 */
[----:B------:R-:W-:Y:S01]  /*5e10*/  FFMA R8, R81, R82, R8 ;  /* 0x0000005251087223 */ /* 0x000fe20000000008 */
[----:B------:R-:W-:Y:S01]  /*5e20*/  SHF.L.U32 R82, R97, 0x10, RZ ;  /* 0x0000001061527819 */ /* 0x000fe200000006ff */
[C---:B------:R-:W-:Y:S01]  /*5e30*/  FMUL R10, R78.reuse, R14 ;  /* 0x0000000e4e0a7220 */ /* 0x040fe20000400000 */
[----:B------:R-:W-:Y:S01]  /*5e40*/  F2FP.BF16.F32.PACK_AB R95, R11, R6 ;  /* 0x000000060b5f723e */ /* 0x000fe200000010ff */
[----:B------:R-:W-:Y:S01]  /*5e50*/  FFMA R9, R81, R84, R9 ;  /* 0x0000005451097223 */ /* 0x000fe20000000009 */
[----:B------:R-:W-:Y:S01]  /*5e60*/  LOP3.LUT R84, R97, 0xffff0000, RZ, 0xc0, !PT ;  /* 0xffff000061547812 */ /* 0x000fe200078ec0ff */
[----:B------:R-:W-:Y:S01]  /*5e70*/  FMUL R15, R78, R15 ;  /* 0x0000000f4e0f7220 */ /* 0x000fe20000400000 */
[----:B------:R-:W-:Y:S01]  /*5e80*/  FFMA R10, R81, R82, R10 ;  /* 0x00000052510a7223 */ /* 0x000fe2000000000a */
[----:B------:R-:W-:Y:S01]  /*5e90*/  LOP3.LUT R82, R98, 0xffff0000, RZ, 0xc0, !PT ;  /* 0xffff000062527812 */ /* 0x000fe200078ec0ff */
[C---:B------:R-:W-:Y:S01]  /*5ea0*/  FMUL R12, R78.reuse, R16 ;  /* 0x000000104e0c7220 */ /* 0x040fe20000400000 */
[----:B------:R-:W-:Y:S01]  /*5eb0*/  F2FP.BF16.F32.PACK_AB R116, R9, R8 ;  /* 0x000000080974723e */ /* 0x000fe200000010ff */
[----:B------:R-:W-:Y:S01]  /*5ec0*/  FMUL R13, R78, R17 ;  /* 0x000000114e0d7220 */ /* 0x000fe20000400000 */
[----:B------:R-:W-:Y:S01]  /*5ed0*/  FFMA R15, R81, R84, R15 ;  /* 0x00000054510f7223 */ /* 0x000fe2000000000f */
[----:B------:R-:W-:Y:S01]  /*5ee0*/  LOP3.LUT R84, R99, 0xffff0000, RZ, 0xc0, !PT ;  /* 0xffff000063547812 */ /* 0x000fe200078ec0ff */
[----:B------:R-:W-:Y:S01]  /*5ef0*/  FFMA R12, R81, R83, R12 ;  /* 0x00000053510c7223 */ /* 0x000fe2000000000c */
[----:B------:R-:W-:Y:S01]  /*5f00*/  SHF.L.U32 R83, R99, 0x10, RZ ;  /* 0x0000001063537819 */ /* 0x000fe200000006ff */
[----:B------:R-:W-:Y:S01]  /*5f10*/  FFMA R13, R81, R82, R13 ;  /* 0x00000052510d7223 */ /* 0x000fe2000000000d */
[----:B------:R-:W-:Y:S01]  /*5f20*/  SHF.L.U32 R82, R104, 0x10, RZ ;  /* 0x0000001068527819 */ /* 0x000fe200000006ff */
[C---:B------:R-:W-:Y:S01]  /*5f30*/  FMUL R14, R78.reuse, R18 ;  /* 0x000000124e0e7220 */ /* 0x040fe20000400000 */
[----:B------:R-:W-:Y:S01]  /*5f40*/  F2FP.BF16.F32.PACK_AB R117, R15, R10 ;  /* 0x0000000a0f75723e */ /* 0x000fe200000010ff */
[C---:B------:R-:W-:Y:S01]  /*5f50*/  FMUL R19, R78.reuse, R19 ;  /* 0x000000134e137220 */ /* 0x040fe20000400000 */
[----:B------:R-:W-:Y:S01]  /*5f60*/  F2FP.BF16.F32.PACK_AB R118, R13, R12 ;  /* 0x0000000c0d76723e */ /* 0x000fe200000010ff */
[----:B------:R-:W-:Y:S01]  /*5f70*/  FMUL R16, R78, R20 ;  /* 0x000000144e107220 */ /* 0x000fe20000400000 */
[C---:B------:R-:W-:Y:S01]  /*5f80*/  FFMA R14, R81.reuse, R83, R14 ;  /* 0x00000053510e7223 */ /* 0x040fe2000000000e */
[----:B------:R-:W-:Y:S01]  /*5f90*/  SHF.L.U32 R83, R106, 0x10, RZ ;  /* 0x000000106a537819 */ /* 0x000fe200000006ff */
[C---:B------:R-:W-:Y:S01]  /*5fa0*/  FFMA R19, R81.reuse, R84, R19 ;  /* 0x0000005451137223 */ /* 0x040fe20000000013 */
[----:B------:R-:W-:Y:S01]  /*5fb0*/  LOP3.LUT R84, R104, 0xffff0000, RZ, 0xc0, !PT ;  /* 0xffff000068547812 */ /* 0x000fe200078ec0ff */
[----:B------:R-:W-:Y:S01]  /*5fc0*/  FFMA R16, R81, R82, R16 ;  /* 0x0000005251107223 */ /* 0x000fe20000000010 */
[----:B------:R-:W-:Y:S01]  /*5fd0*/  SHF.L.U32 R82, R105, 0x10, RZ ;  /* 0x0000001069527819 */ /* 0x000fe200000006ff */
[C---:B------:R-:W-:Y:S01]  /*5fe0*/  FMUL R17, R78.reuse, R21 ;  /* 0x000000154e117220 */ /* 0x040fe20000400000 */
[----:B------:R-:W-:Y:S01]  /*5ff0*/  F2FP.BF16.F32.PACK_AB R119, R19, R14 ;  /* 0x0000000e1377723e */ /* 0x000fe200000010ff */
[C---:B------:R-:W-:Y:S01]  /*6000*/  FMUL R18, R78.reuse, R22 ;  /* 0x000000164e127220 */ /* 0x040fe20000400000 */
[----:B------:R-:W-:Y:S01]  /*6010*/  FMUL R23, R78, R23 ;  /* 0x000000174e177220 */ /* 0x000fe20000400000 */
[C---:B------:R-:W-:Y:S01]  /*6020*/  FFMA R17, R81.reuse, R84, R17 ;  /* 0x0000005451117223 */ /* 0x040fe20000000011 */
[----:B------:R-:W-:Y:S01]  /*6030*/  LOP3.LUT R84, R106, 0xffff0000, RZ, 0xc0, !PT ;  /* 0xffff00006a547812 */ /* 0x000fe200078ec0ff */
[----:B------:R-:W-:Y:S01]  /*6040*/  FFMA R18, R81, R82, R18 ;  /* 0x0000005251127223 */ /* 0x000fe20000000012 */
[----:B------:R-:W-:Y:S01]  /*6050*/  LOP3.LUT R82, R105, 0xffff0000, RZ, 0xc0, !PT ;  /* 0xffff000069527812 */ /* 0x000fe200078ec0ff */
[C---:B------:R-:W-:Y:S01]  /*6060*/  FMUL R20, R78.reuse, R24 ;  /* 0x000000184e147220 */ /* 0x040fe20000400000 */
[----:B------:R-:W-:Y:S01]  /*6070*/  F2FP.BF16.F32.PACK_AB R124, R17, R16 ;  /* 0x00000010117c723e */ /* 0x000fe200000010ff */
[C---:B------:R-:W-:Y:S01]  /*6080*/  FMUL R21, R78.reuse, R25 ;  /* 0x000000194e157220 */ /* 0x040fe20000400000 */
[----:B------:R-:W-:Y:S01]  /*6090*/  FMUL R22, R78, R26 ;  /* 0x0000001a4e167220 */ /* 0x000fe20000400000 */
[C---:B------:R-:W-:Y:S01]  /*60a0*/  FFMA R23, R81.reuse, R82, R23 ;  /* 0x0000005251177223 */ /* 0x040fe20000000017 */
[----:B------:R-:W-:Y:S01]  /*60b0*/  SHF.L.U32 R82, R112, 0x10, RZ ;  /* 0x0000001070527819 */ /* 0x000fe200000006ff */
[C---:B------:R-:W-:Y:S01]  /*60c0*/  FMUL R27, R78.reuse, R27 ;  /* 0x0000001b4e1b7220 */ /* 0x040fe20000400000 */
[----:B------:R-:W-:Y:S01]  /*60d0*/  FFMA R20, R81, R83, R20 ;  /* 0x0000005351147223 */ /* 0x000fe20000000014 */
[----:B------:R-:W-:Y:S01]  /*60e0*/  SHF.L.U32 R83, R113, 0x10, RZ ;  /* 0x0000001071537819 */ /* 0x000fe200000006ff */
[----:B------:R-:W-:Y:S01]  /*60f0*/  FMUL R24, R78, R28 ;  /* 0x0000001c4e187220 */ /* 0x000fe20000400000 */
[----:B------:R-:W-:Y:S01]  /*6100*/  F2FP.BF16.F32.PACK_AB R125, R23, R18 ;  /* 0x00000012177d723e */ /* 0x000fe200000010ff */
[C---:B------:R-:W-:Y:S01]  /*6110*/  FFMA R21, R81.reuse, R84, R21 ;  /* 0x0000005451157223 */ /* 0x040fe20000000015 */
[----:B------:R-:W-:Y:S01]  /*6120*/  LOP3.LUT R84, R112, 0xffff0000, RZ, 0xc0, !PT ;  /* 0xffff000070547812 */ /* 0x000fe200078ec0ff */
[----:B------:R-:W-:Y:S01]  /*6130*/  FFMA R22, R81, R85, R22 ;  /* 0x0000005551167223 */ /* 0x000fe20000000016 */
[----:B------:R-:W-:Y:S01]  /*6140*/  SHF.L.U32 R85, R115, 0x10, RZ ;  /* 0x0000001073557819 */ /* 0x000fe200000006ff */
[----:B------:R-:W-:Y:S01]  /*6150*/  FFMA R27, R81, R86, R27 ;  /* 0x00000056511b7223 */ /* 0x000fe2000000001b */
[----:B------:R-:W-:Y:S01]  /*6160*/  F2FP.BF16.F32.PACK_AB R126, R21, R20 ;  /* 0x00000014157e723e */ /* 0x000fe200000010ff */
[----:B------:R-:W-:Y:S01]  /*6170*/  FFMA R24, R81, R82, R24 ;  /* 0x0000005251187223 */ /* 0x000fe20000000018 */
[----:B------:R-:W-:Y:S01]  /*6180*/  LOP3.LUT R82, R113, 0xffff0000, RZ, 0xc0, !PT ;  /* 0xffff000071527812 */ /* 0x000fe200078ec0ff */
[C---:B------:R-:W-:Y:S01]  /*6190*/  FMUL R25, R78.reuse, R29 ;  /* 0x0000001d4e197220 */ /* 0x040fe20000400000 */
[----:B------:R-:W-:Y:S01]  /*61a0*/  F2FP.BF16.F32.PACK_AB R127, R27, R22 ;  /* 0x000000161b7f723e */ /* 0x000fe200000010ff */
[C---:B------:R-:W-:Y:S01]  /*61b0*/  FMUL R26, R78.reuse, R30 ;  /* 0x0000001e4e1a7220 */ /* 0x040fe20000400000 */
[----:B------:R-:W-:Y:S01]  /*61c0*/  LOP3.LUT R86, R147, 0xffff0000, RZ, 0xc0, !PT ;  /* 0xffff000093567812 */ /* 0x000fe200078ec0ff */
[----:B------:R-:W-:Y:S01]  /*61d0*/  FMUL R31, R78, R31 ;  /* 0x0000001f4e1f7220 */ /* 0x000fe20000400000 */
[----:B------:R-:W-:Y:S01]  /*61e0*/  FFMA R25, R81, R84, R25 ;  /* 0x0000005451197223 */ /* 0x000fe20000000019 */
[----:B------:R-:W-:Y:S01]  /*61f0*/  LOP3.LUT R84, R115, 0xffff0000, RZ, 0xc0, !PT ;  /* 0xffff000073547812 */ /* 0x000fe200078ec0ff */
[C---:B------:R-:W-:Y:S01]  /*6200*/  FFMA R26, R81.reuse, R83, R26 ;  /* 0x00000053511a7223 */ /* 0x040fe2000000001a */
[C---:B------:R-:W-:Y:S01]  /*6210*/  SHF.L.U32 R83, R114.reuse, 0x10, RZ ;  /* 0x0000001072537819 */ /* 0x040fe200000006ff */
[C---:B------:R-:W-:Y:S01]  /*6220*/  FFMA R31, R81.reuse, R82, R31 ;  /* 0x00000052511f7223 */ /* 0x040fe2000000001f */
[----:B------:R-:W-:Y:S01]  /*6230*/  LOP3.LUT R82, R114, 0xffff0000, RZ, 0xc0, !PT ;  /* 0xffff000072527812 */ /* 0x000fe200078ec0ff */
[C---:B------:R-:W-:Y:S01]  /*6240*/  FMUL R28, R78.reuse, R32 ;  /* 0x000000204e1c7220 */ /* 0x040fe20000400000 */
[C---:B------:R-:W-:Y:S01]  /*6250*/  FMUL R29, R78.reuse, R33 ;  /* 0x000000214e1d7220 */ /* 0x040fe20000400000 */
[C---:B------:R-:W-:Y:S01]  /*6260*/  FMUL R30, R78.reuse, R34 ;  /* 0x000000224e1e7220 */ /* 0x040fe20000400000 */
[----:B------:R-:W-:Y:S01]  /*6270*/  FMUL R35, R78, R35 ;  /* 0x000000234e237220 */ /* 0x000fe20000400000 */
[----:B------:R-:W-:Y:S01]  /*6280*/  FFMA R28, R81, R83, R28 ;  /* 0x00000053511c7223 */ /* 0x000fe2000000001c */
[----:B------:R-:W-:Y:S01]  /*6290*/  SHF.L.U32 R83, R121, 0x10, RZ ;  /* 0x0000001079537819 */ /* 0x000fe200000006ff */
[C---:B------:R-:W-:Y:S01]  /*62a0*/  FFMA R29, R81.reuse, R82, R29 ;  /* 0x00000052511d7223 */ /* 0x040fe2000000001d */
[C---:B------:R-:W-:Y:S01]  /*62b0*/  SHF.L.U32 R82, R120.reuse, 0x10, RZ ;  /* 0x0000001078527819 */ /* 0x040fe200000006ff */
[----:B------:R-:W-:Y:S01]  /*62c0*/  FFMA R30, R81, R85, R30 ;  /* 0x00000055511e7223 */ /* 0x000fe2000000001e */
[----:B------:R-:W-:Y:S01]  /*62d0*/  SHF.L.U32 R85, R123, 0x10, RZ ;  /* 0x000000107b557819 */ /* 0x000fe200000006ff */
[C---:B------:R-:W-:Y:S01]  /*62e0*/  FFMA R35, R81.reuse, R84, R35 ;  /* 0x0000005451237223 */ /* 0x040fe20000000023 */
[----:B------:R-:W-:Y:S01]  /*62f0*/  LOP3.LUT R84, R120, 0xffff0000, RZ, 0xc0, !PT ;  /* 0xffff000078547812 */ /* 0x000fe200078ec0ff */
[C---:B------:R-:W-:Y:S01]  /*6300*/  FMUL R32, R78.reuse, R36 ;  /* 0x000000244e207220 */ /* 0x040fe20000400000 */
[C---:B------:R-:W-:Y:S01]  /*6310*/  FMUL R33, R78.reuse, R37 ;  /* 0x000000254e217220 */ /* 0x040fe20000400000 */
[----:B------:R-:W-:Y:S01]  /*6320*/  FMUL R34, R78, R38 ;  /* 0x000000264e227220 */ /* 0x000fe20000400000 */
[----:B------:R1:W-:Y:S01]  /*6330*/  STS.128 [R182+UR48+0x400], R92 ;  /* 0x0004005cb6007988 */ /* 0x0003e20008000c30 */
[----:B------:R-:W-:Y:S01]  /*6340*/  FFMA R32, R81, R82, R32 ;  /* 0x0000005251207223 */ /* 0x000fe20000000020 */
[----:B------:R-:W-:Y:S01]  /*6350*/  LOP3.LUT R82, R121, 0xffff0000, RZ, 0xc0, !PT ;  /* 0xffff000079527812 */ /* 0x000fe200078ec0ff */
[C---:B------:R-:W-:Y:S01]  /*6360*/  FFMA R33, R81.reuse, R84, R33 ;  /* 0x0000005451217223 */ /* 0x040fe20000000021 */
[----:B------:R-:W-:Y:S01]  /*6370*/  LOP3.LUT R84, R122, 0xffff0000, RZ, 0xc0, !PT ;  /* 0xffff00007a547812 */ /* 0x000fe200078ec0ff */
[----:B------:R-:W-:Y:S01]  /*6380*/  FMUL R39, R78, R39 ;  /* 0x000000274e277220 */ /* 0x000fe20000400000 */
[C---:B------:R-:W-:Y:S01]  /*6390*/  FFMA R34, R81.reuse, R83, R34 ;  /* 0x0000005351227223 */ /* 0x040fe20000000022 */
[----:B------:R-:W-:Y:S01]  /*63a0*/  SHF.L.U32 R83, R122, 0x10, RZ ;  /* 0x000000107a537819 */ /* 0x000fe200000006ff */
[C---:B------:R-:W-:Y:S01]  /*63b0*/  FMUL R36, R78.reuse, R40 ;  /* 0x000000284e247220 */ /* 0x040fe20000400000 */
[----:B------:R-:W-:Y:S01]  /*63c0*/  FFMA R39, R81, R82, R39 ;  /* 0x0000005251277223 */ /* 0x000fe20000000027 */
[----:B------:R-:W-:Y:S01]  /*63d0*/  LOP3.LUT R82, R123, 0xffff0000, RZ, 0xc0, !PT ;  /* 0xffff00007b527812 */ /* 0x000fe200078ec0ff */
[C---:B------:R-:W-:Y:S01]  /*63e0*/  FMUL R37, R78.reuse, R41 ;  /* 0x000000294e257220 */ /* 0x040fe20000400000 */
[C---:B------:R-:W-:Y:S01]  /*63f0*/  FMUL R38, R78.reuse, R42 ;  /* 0x0000002a4e267220 */ /* 0x040fe20000400000 */
[----:B------:R-:W-:Y:S01]  /*6400*/  FMUL R43, R78, R43 ;  /* 0x0000002b4e2b7220 */ /* 0x000fe20000400000 */
[C---:B------:R-:W-:Y:S01]  /*6410*/  FFMA R36, R81.reuse, R83, R36 ;  /* 0x0000005351247223 */ /* 0x040fe20000000024 */
[C---:B------:R-:W-:Y:S01]  /*6420*/  SHF.L.U32 R83, R128.reuse, 0x10, RZ ;  /* 0x0000001080537819 */ /* 0x040fe200000006ff */
[----:B------:R2:W-:Y:S01]  /*6430*/  STS.128 [R181+0x400], R116 ;  /* 0x00040074b5007388 */ /* 0x0005e20000000c00 */
[----:B------:R-:W-:Y:S01]  /*6440*/  FFMA R37, R81, R84, R37 ;  /* 0x0000005451257223 */ /* 0x000fe20000000025 */
[----:B------:R-:W-:Y:S01]  /*6450*/  LOP3.LUT R84, R129, 0xffff0000, RZ, 0xc0, !PT ;  /* 0xffff000081547812 */ /* 0x000fe200078ec0ff */
[----:B------:R-:W-:Y:S01]  /*6460*/  FFMA R38, R81, R85, R38 ;  /* 0x0000005551267223 */ /* 0x000fe20000000026 */
[----:B------:R-:W-:Y:S01]  /*6470*/  SHF.L.U32 R85, R129, 0x10, RZ ;  /* 0x0000001081557819 */ /* 0x000fe200000006ff */
        /* <DEDUP_REMOVED lines=8> */
[----:B------:R4:W-:Y:S01]  /*6500*/  STS.128 [R180+0x400], R124 ;  /* 0x0004007cb4007388 */ /* 0x0009e20000000c00 */
[C---:B------:R-:W-:Y:S01]  /*6510*/  FFMA R41, R81.reuse, R82, R41 ;  /* 0x0000005251297223 */ /* 0x040fe20000000029 */
[C---:B------:R-:W-:Y:S01]  /*6520*/  SHF.L.U32 R82, R130.reuse, 0x10, RZ ;  /* 0x0000001082527819 */ /* 0x040fe200000006ff */
[----:B------:R-:W-:Y:S01]  /*6530*/  FFMA R42, R81, R85, R42 ;  /* 0x00000055512a7223 */ /* 0x000fe2000000002a */
[----:B------:R-:W-:Y:S01]  /*6540*/  SHF.L.U32 R85, R137, 0x10, RZ ;  /* 0x0000001089557819 */ /* 0x000fe200000006ff */
[----:B------:R-:W-:Y:S01]  /*6550*/  FFMA R47, R81, R84, R47 ;  /* 0x00000054512f7223 */ /* 0x000fe2000000002f */
[----:B------:R-:W-:Y:S01]  /*6560*/  LOP3.LUT R84, R130, 0xffff0000, RZ, 0xc0, !PT ;  /* 0xffff000082547812 */ /* 0x000fe200078ec0ff */
[C---:B------:R-:W-:Y:S01]  /*6570*/  FMUL R44, R78.reuse, R48 ;  /* 0x000000304e2c7220 */ /* 0x040fe20000400000 */
[----:B-1----:R-:W-:Y:S01]  /*6580*/  F2FP.BF16.F32.PACK_AB R92, R25, R24 ;  /* 0x00000018195c723e */ /* 0x002fe200000010ff */
[C---:B------:R-:W-:Y:S01]  /*6590*/  FMUL R45, R78.reuse, R49 ;  /* 0x000000314e2d7220 */ /* 0x040fe20000400000 */
[----:B------:R-:W-:Y:S01]  /*65a0*/  F2FP.BF16.F32.PACK_AB R93, R31, R26 ;  /* 0x0000001a1f5d723e */ /* 0x000fe200000010ff */
[----:B------:R-:W-:Y:S01]  /*65b0*/  FMUL R46, R78, R50 ;  /* 0x000000324e2e7220 */ /* 0x000fe20000400000 */
[----:B------:R-:W-:Y:S01]  /*65c0*/  F2FP.BF16.F32.PACK_AB R94, R29, R28 ;  /* 0x0000001c1d5e723e */ /* 0x000fe200000010ff */
[----:B------:R-:W-:Y:S01]  /*65d0*/  FFMA R44, R81, R82, R44 ;  /* 0x00000052512c7223 */ /* 0x000fe2000000002c */
[----:B------:R-:W-:Y:S01]  /*65e0*/  LOP3.LUT R82, R131, 0xffff0000, RZ, 0xc0, !PT ;  /* 0xffff000083527812 */ /* 0x000fe200078ec0ff */
[----:B------:R-:W-:Y:S01]  /*65f0*/  FFMA R45, R81, R84, R45 ;  /* 0x00000054512d7223 */ /* 0x000fe2000000002d */
[----:B------:R-:W-:Y:S01]  /*6600*/  LOP3.LUT R84, R136, 0xffff0000, RZ, 0xc0, !PT ;  /* 0xffff000088547812 */ /* 0x000fe200078ec0ff */
[----:B------:R-:W-:Y:S01]  /*6610*/  FMUL R51, R78, R51 ;  /* 0x000000334e337220 */ /* 0x000fe20000400000 */
[----:B------:R-:W-:Y:S01]  /*6620*/  F2FP.BF16.F32.PACK_AB R95, R35, R30 ;  /* 0x0000001e235f723e */ /* 0x000fe200000010ff */
[----:B------:R-:W-:Y:S01]  /*6630*/  FFMA R46, R81, R83, R46 ;  /* 0x00000053512e7223 */ /* 0x000fe2000000002e */
[----:B------:R-:W-:Y:S01]  /*6640*/  SHF.L.U32 R83, R136, 0x10, RZ ;  /* 0x0000001088537819 */ /* 0x000fe200000006ff */
[C---:B------:R-:W-:Y:S01]  /*6650*/  FMUL R48, R78.reuse, R52 ;  /* 0x000000344e307220 */ /* 0x040fe20000400000 */
[----:B--2---:R-:W-:Y:S01]  /*6660*/  F2FP.BF16.F32.PACK_AB R116, R33, R32 ;  /* 0x000000202174723e */ /* 0x004fe200000010ff */
[----:B------:R-:W-:Y:S01]  /*6670*/  FFMA R51, R81, R82, R51 ;  /* 0x0000005251337223 */ /* 0x000fe20000000033 */
[----:B------:R-:W-:Y:S01]  /*6680*/  LOP3.LUT R82, R137, 0xffff0000, RZ, 0xc0, !PT ;  /* 0xffff000089527812 */ /* 0x000fe200078ec0ff */
[----:B------:R1:W-:Y:S01]  /*6690*/  STS.128 [R178+0x400], R92 ;  /* 0x0004005cb2007388 */ /* 0x0003e20000000c00 */
[----:B------:R-:W-:Y:S01]  /*66a0*/  F2FP.BF16.F32.PACK_AB R117, R39, R34 ;  /* 0x000000222775723e */ /* 0x000fe200000010ff */
[C---:B------:R-:W-:Y:S01]  /*66b0*/  FMUL R49, R78.reuse, R53 ;  /* 0x000000354e317220 */ /* 0x040fe20000400000 */
[----:B------:R-:W-:Y:S01]  /*66c0*/  F2FP.BF16.F32.PACK_AB R118, R37, R36 ;  /* 0x000000242576723e */ /* 0x000fe200000010ff */
[C---:B------:R-:W-:Y:S01]  /*66d0*/  FMUL R50, R78.reuse, R54 ;  /* 0x000000364e327220 */ /* 0x040fe20000400000 */
[----:B------:R-:W-:Y:S01]  /*66e0*/  F2FP.BF16.F32.PACK_AB R119, R43, R38 ;  /* 0x000000262b77723e */ /* 0x000fe200000010ff */
[----:B------:R-:W-:Y:S01]  /*66f0*/  FMUL R55, R78, R55 ;  /* 0x000000374e377220 */ /* 0x000fe20000400000 */
[----:B----4-:R-:W-:Y:S01]  /*6700*/  F2FP.BF16.F32.PACK_AB R124, R41, R40 ;  /* 0x00000028297c723e */ /* 0x010fe200000010ff */
[C---:B------:R-:W-:Y:S01]  /*6710*/  FFMA R48, R81.reuse, R83, R48 ;  /* 0x0000005351307223 */ /* 0x040fe20000000030 */
[C---:B------:R-:W-:Y:S01]  /*6720*/  FFMA R49, R81.reuse, R84, R49 ;  /* 0x0000005451317223 */ /* 0x040fe20000000031 */
[----:B------:R1:W-:Y:S01]  /*6730*/  STS.128 [R177+0x400], R116 ;  /* 0x00040074b1007388 */ /* 0x0003e20000000c00 */
[C---:B------:R-:W-:Y:S01]  /*6740*/  SHF.L.U32 R83, R138.reuse, 0x10, RZ ;  /* 0x000000108a537819 */ /* 0x040fe200000006ff */
[----:B------:R-:W-:Y:S01]  /*6750*/  FFMA R50, R81, R85, R50 ;  /* 0x0000005551327223 */ /* 0x000fe20000000032 */
[----:B------:R-:W-:Y:S01]  /*6760*/  SHF.L.U32 R85, R139, 0x10, RZ ;  /* 0x000000108b557819 */ /* 0x000fe200000006ff */
[----:B------:R-:W-:Y:S01]  /*6770*/  FFMA R55, R81, R82, R55 ;  /* 0x0000005251377223 */ /* 0x000fe20000000037 */
[----:B------:R-:W-:Y:S01]  /*6780*/  LOP3.LUT R82, R138, 0xffff0000, RZ, 0xc0, !PT ;  /* 0xffff00008a527812 */ /* 0x000fe200078ec0ff */
[C---:B------:R-:W-:Y:S01]  /*6790*/  FMUL R52, R78.reuse, R56 ;  /* 0x000000384e347220 */ /* 0x040fe20000400000 */
[----:B------:R-:W-:Y:S01]  /*67a0*/  LOP3.LUT R84, R139, 0xffff0000, RZ, 0xc0, !PT ;  /* 0xffff00008b547812 */ /* 0x000fe200078ec0ff */
[C---:B------:R-:W-:Y:S01]  /*67b0*/  FMUL R53, R78.reuse, R57 ;  /* 0x000000394e357220 */ /* 0x040fe20000400000 */
[C---:B------:R-:W-:Y:S01]  /*67c0*/  FMUL R54, R78.reuse, R58 ;  /* 0x0000003a4e367220 */ /* 0x040fe20000400000 */
[----:B------:R-:W-:Y:S01]  /*67d0*/  FMUL R59, R78, R59 ;  /* 0x0000003b4e3b7220 */ /* 0x000fe20000400000 */
[C---:B------:R-:W-:Y:S01]  /*67e0*/  FFMA R52, R81.reuse, R83, R52 ;  /* 0x0000005351347223 */ /* 0x040fe20000000034 */
[C---:B------:R-:W-:Y:S01]  /*67f0*/  FFMA R53, R81.reuse, R82, R53 ;  /* 0x0000005251357223 */ /* 0x040fe20000000035 */
[C---:B------:R-:W-:Y:S01]  /*6800*/  FFMA R54, R81.reuse, R85, R54 ;  /* 0x0000005551367223 */ /* 0x040fe20000000036 */
[----:B------:R-:W-:Y:S01]  /*6810*/  FFMA R59, R81, R84, R59 ;  /* 0x00000054513b7223 */ /* 0x000fe2000000003b */
[----:B------:R-:W-:Y:S01]  /*6820*/  SHF.L.U32 R82, R144, 0x10, RZ ;  /* 0x0000001090527819 */ /* 0x000fe200000006ff */
[----:B------:R-:W-:Y:S01]  /*6830*/  FMUL R56, R78, R60 ;  /* 0x0000003c4e387220 */ /* 0x000fe20000400000 */
[----:B------:R-:W-:Y:S01]  /*6840*/  LOP3.LUT R84, R144, 0xffff0000, RZ, 0xc0, !PT ;  /* 0xffff000090547812 */ /* 0x000fe200078ec0ff */
[C---:B------:R-:W-:Y:S01]  /*6850*/  FMUL R57, R78.reuse, R61 ;  /* 0x0000003d4e397220 */ /* 0x040fe20000400000 */
[----:B------:R-:W-:Y:S01]  /*6860*/  SHF.L.U32 R83, R145, 0x10, RZ ;  /* 0x0000001091537819 */ /* 0x000fe200000006ff */
[C---:B------:R-:W-:Y:S01]  /*6870*/  FMUL R58, R78.reuse, R62 ;  /* 0x0000003e4e3a7220 */ /* 0x040fe20000400000 */
[----:B------:R-:W-:Y:S01]  /*6880*/  F2FP.BF16.F32.PACK_AB R125, R47, R42 ;  /* 0x0000002a2f7d723e */ /* 0x000fe200000010ff */
[----:B------:R-:W-:Y:S01]  /*6890*/  FFMA R56, R81, R82, R56 ;  /* 0x0000005251387223 */ /* 0x000fe20000000038 */
[----:B------:R-:W-:Y:S01]  /*68a0*/  F2FP.BF16.F32.PACK_AB R126, R45, R44 ;  /* 0x0000002c2d7e723e */ /* 0x000fe200000010ff */
[----:B------:R-:W-:Y:S01]  /*68b0*/  FFMA R57, R81, R84, R57 ;  /* 0x0000005451397223 */ /* 0x000fe20000000039 */
[----:B------:R-:W-:Y:S01]  /*68c0*/  F2FP.BF16.F32.PACK_AB R127, R51, R46 ;  /* 0x0000002e337f723e */ /* 0x000fe200000010ff */
[----:B------:R-:W-:Y:S01]  /*68d0*/  FFMA R58, R81, R83, R58 ;  /* 0x00000053513a7223 */ /* 0x000fe2000000003a */
[----:B------:R-:W-:Y:S01]  /*68e0*/  LOP3.LUT R82, R145, 0xffff0000, RZ, 0xc0, !PT ;  /* 0xffff000091527812 */ /* 0x000fe200078ec0ff */
[----:B------:R-:W-:Y:S01]  /*68f0*/  FMUL R63, R78, R63 ;  /* 0x0000003f4e3f7220 */ /* 0x000fe20000400000 */
[----:B------:R-:W-:Y:S01]  /*6900*/  SHF.L.U32 R83, R146, 0x10, RZ ;  /* 0x0000001092537819 */ /* 0x000fe200000006ff */
[----:B------:R1:W-:Y:S01]  /*6910*/  STS.128 [R176+0x400], R124 ;  /* 0x0004007cb0007388 */ /* 0x0003e20000000c00 */
[----:B------:R-:W-:Y:S01]  /*6920*/  FMUL R60, R78, R64 ;  /* 0x000000404e3c7220 */ /* 0x000fe20000400000 */
[----:B------:R-:W-:Y:S01]  /*6930*/  LOP3.LUT R84, R146, 0xffff0000, RZ, 0xc0, !PT ;  /* 0xffff000092547812 */ /* 0x000fe200078ec0ff */
[C---:B------:R-:W-:Y:S01]  /*6940*/  FMUL R61, R78.reuse, R65 ;  /* 0x000000414e3d7220 */ /* 0x040fe20000400000 */
[----:B------:R-:W-:Y:S01]  /*6950*/  SHF.L.U32 R85, R147, 0x10, RZ ;  /* 0x0000001093557819 */ /* 0x000fe200000006ff */
[C---:B------:R-:W-:Y:S01]  /*6960*/  FMUL R62, R78.reuse, R66 ;  /* 0x000000424e3e7220 */ /* 0x040fe20000400000 */
[----:B------:R-:W-:Y:S01]  /*6970*/  FFMA R63, R81, R82, R63 ;  /* 0x00000052513f7223 */ /* 0x000fe2000000003f */
[----:B------:R-:W-:Y:S01]  /*6980*/  FMUL R67, R78, R67 ;  /* 0x000000434e437220 */ /* 0x000fe20000400000 */
[----:B------:R-:W-:Y:S01]  /*6990*/  F2FP.BF16.F32.PACK_AB R132, R49, R48 ;  /* 0x000000303184723e */ /* 0x000fe200000010ff */
[----:B------:R-:W-:Y:S01]  /*69a0*/  FFMA R60, R81, R83, R60 ;  /* 0x00000053513c7223 */ /* 0x000fe2000000003c */
[----:B------:R-:W-:Y:S01]  /*69b0*/  F2FP.BF16.F32.PACK_AB R133, R55, R50 ;  /* 0x000000323785723e */ /* 0x000fe200000010ff */
[----:B------:R-:W-:Y:S01]  /*69c0*/  FFMA R61, R81, R84, R61 ;  /* 0x00000054513d7223 */ /* 0x000fe2000000003d */
[----:B------:R-:W-:Y:S01]  /*69d0*/  F2FP.BF16.F32.PACK_AB R134, R53, R52 ;  /* 0x000000343586723e */ /* 0x000fe200000010ff */
[----:B------:R-:W-:Y:S01]  /*69e0*/  FFMA R62, R81, R85, R62 ;  /* 0x00000055513e7223 */ /* 0x000fe2000000003e */
[----:B------:R-:W-:Y:S01]  /*69f0*/  F2FP.BF16.F32.PACK_AB R135, R59, R54 ;  /* 0x000000363b87723e */ /* 0x000fe200000010ff */
[----:B------:R-:W-:Y:S01]  /*6a00*/  FFMA R67, R81, R86, R67 ;  /* 0x0000005651437223 */ /* 0x000fe20000000043 */
[----:B------:R-:W-:Y:S02]  /*6a10*/  F2FP.BF16.F32.PACK_AB R140, R57, R56 ;  /* 0x00000038398c723e */ /* 0x000fe400000010ff */
[----:B------:R-:W-:Y:S01]  /*6a20*/  F2FP.BF16.F32.PACK_AB R141, R63, R58 ;  /* 0x0000003a3f8d723e */ /* 0x000fe200000010ff */
[----:B------:R1:W-:Y:S01]  /*6a30*/  STS.128 [R175+0x400], R132 ;  /* 0x00040084af007388 */ /* 0x0003e20000000c00 */
[----:B------:R-:W-:Y:S02]  /*6a40*/  F2FP.BF16.F32.PACK_AB R142, R61, R60 ;  /* 0x0000003c3d8e723e */ /* 0x000fe400000010ff */
[----:B------:R-:W-:Y:S05]  /*6a50*/  F2FP.BF16.F32.PACK_AB R143, R67, R62 ;  /* 0x0000003e438f723e */ /* 0x000fea00000010ff */
[----:B------:R1:W-:Y:S01]  /*6a60*/  STS.128 [R174+0x400], R140 ;  /* 0x0004008cae007388 */ /* 0x0003e20000000c00 */
[----:B------:R-:W-:Y:S01]  /*6a70*/  @!PT LDS RZ, [RZ] ;  /* 0x00000000fffff984 */ /* 0x000fe20000000800 */
[----:B------:R-:W-:Y:S01]  /*6a80*/  @!PT LDS RZ, [RZ] ;  /* 0x00000000fffff984 */ /* 0x000fe20000000800 */
[----:B------:R-:W-:Y:S01]  /*6a90*/  @!PT LDS RZ, [RZ] ;  /* 0x00000000fffff984 */ /* 0x000fe20000000800 */
[----:B------:R-:W-:Y:S01]  /*6aa0*/  @!PT LDS RZ, [RZ] ;  /* 0x00000000fffff984 */ /* 0x000fe20000000800 */
[----:B------:R2:W-:Y:S07]  /*6ab0*/  MEMBAR.ALL.CTA ;  /* 0x0000000000007992 */ /* 0x0005ee0000008000 */
[----:B--2---:R-:W2:Y:S02]  /*6ac0*/  FENCE.VIEW.ASYNC.S ;  /* 0x00000000000073c6 */ /* 0x004ea40000000000 */
[----:B--2---:R-:W-:Y:S06]  /*6ad0*/  BAR.SYNC.DEFER_BLOCKING 0x1, 0x80 ;  /* 0x0042000000007b1d */ /* 0x004fec0000010000 */
[----:B------:R-:W-:Y:S05]  /*6ae0*/  @P0 BRA `(.L_x_96) ;  /* 0x0000000000280947 */ /* 0x000fea0003800000 */
[----:B------:R-:W-:Y:S02]  /*6af0*/  UIADD3 UR4, UPT, UPT, UR48, 0x400, URZ ;  /* 0x0000040030047890 */ /* 0x000fe4000fffe0ff */
[----:B------:R-:W-:Y:S01]  /*6b00*/  UIADD3 UR6, UP0, UPT, UR52, 0x680, URZ ;  /* 0x0000068034067890 */ /* 0x000fe2000ff1e0ff */
[----:B------:R-:W-:Y:S03]  /*6b10*/  UMOV UR43, UR36 ;  /* 0x00000024002b7c82 */ /* 0x000fe60008000000 */
[----:B------:R-:W-:Y:S01]  /*6b20*/  MOV R163, UR4 ;  /* 0x0000000400a37c02 */ /* 0x000fe20008000f00 */
[----:B------:R-:W-:Y:S03]  /*6b30*/  UIADD3.X UR7, UPT, UPT, URZ, UR53, URZ, UP0, !UPT ;  /* 0x00000035ff077290 */ /* 0x000fe600087fe4ff */
[----:B------:R-:W-:Y:S11]  /*6b40*/  R2UR UR40, R163 ;  /* 0x00000000a32872ca */ /* 0x000ff600000e0000 */
[----:B------:R-:W-:Y:S02]  /*6b50*/  @!UPT UIADD3 URZ, UPT, UPT, URZ, URZ, URZ ;  /* 0x000000fffffff290 */ /* 0x000fe4000fffe0ff */
[----:B------:R2:W-:Y:S01]  /*6b60*/  UTMASTG.3D [UR40], [UR6] ;  /* 0x00000028060073b5 */ /* 0x0005e20008010000 */
[----:B------:R0:W-:Y:S01]  /*6b70*/  UTMACMDFLUSH ;  /* 0x00000000000079b7 */ /* 0x0001e20000000000 */
[----:B--2---:R-:W-:Y:S04]  /*6b80*/  DEPBAR.LE SB0, 0x1 ;  /* 0x000080400000791a */ /* 0x004fe80000000000 */
.L_x_96:
[----:B------:R-:W-:Y:S05]  /*6b90*/  BSYNC.RECONVERGENT B0 ;  /* 0x0000000000007941 */ /* 0x000fea0003800200 */
.L_x_95:
[----:B------:R-:W-:Y:S01]  /*6ba0*/  BAR.SYNC.DEFER_BLOCKING 0x1, 0x80 ;  /* 0x0042000000007b1d */ /* 0x000fe20000010000 */
[----:B------:R-:W-:Y:S01]  /*6bb0*/  ISETP.NE.AND P1, PT, R179, RZ, PT ;  /* 0x000000ffb300720c */ /* 0x000fe20003f25270 */
[----:B------:R-:W-:Y:S01]  /*6bc0*/  UISETP.NE.AND UP0, UPT, UR49, URZ, UPT ;  /* 0x000000ff3100728c */ /* 0x000fe2000bf05270 */
[----:B------:R-:W-:Y:S11]  /*6bd0*/  LEA R3, R101, UR48, 0x3 ;  /* 0x0000003065037c11 */ /* 0x000ff6000f8e18ff */
[----:B------:R-:W-:Y:S01]  /*6be0*/  @P1 SHF.L.U32 R2, R167, 0x1f, RZ ;  /* 0x0000001fa7021819 */ /* 0x000fe200000006ff */
[----:B------:R-:W-:Y:S06]  /*6bf0*/  BRA.U !UP0, `(.L_x_97) ;  /* 0x0000000108247547 */ /* 0x000fec000b800000 */
[----:B------:R-:W-:Y:S01]  /*6c00*/  IMAD.U32 R5, RZ, RZ, UR51 ;  /* 0x00000033ff057e24 */ /* 0x000fe2000f8e00ff */
[----:B------:R-:W-:Y:S01]  /*6c10*/  MOV R0, UR37 ;  /* 0x0000002500007c02 */ /* 0x000fe20008000f00 */
[----:B------:R-:W-:Y:S03]  /*6c20*/  UIADD3 UR51, UPT, UPT, UR51, 0x1, URZ ;  /* 0x0000000133337890 */ /* 0x000fe6000fffe0ff */
[----:B------:R-:W-:Y:S01]  /*6c30*/  @P1 LEA R5, R5, UR48, 0x3 ;  /* 0x0000003005051c11 */ /* 0x000fe2000f8e18ff */
[----:B------:R-:W-:Y:S04]  /*6c40*/  UISETP.NE.AND UP0, UPT, UR51, 0x4, UPT ;  /* 0x000000043300788c */ /* 0x000fe8000bf05270 */
[----:B------:R-:W-:Y:S01]  /*6c50*/  @P1 VIADD R5, R5, 0x50 ;  /* 0x0000005005051836 */ /* 0x000fe20000000000 */
[----:B------:R-:W-:Y:S04]  /*6c60*/  USEL UR51, UR51, URZ, UP0 ;  /* 0x000000ff33337287 */ /* 0x000fe80008000000 */
[----:B------:R-:W-:Y:S04]  /*6c70*/  @P1 PRMT R0, R0, 0x654, R5 ;  /* 0x0000065400001816 */ /* 0x000fe80000000005 */
[----:B------:R2:W-:Y:S04]  /*6c80*/  @P1 SYNCS.ARRIVE.TRANS64.RED.A1T0 RZ, [R0+URZ], RZ ;  /* 0x000000ff00ff19a7 */ /* 0x0005e800081004ff */
.L_x_97:
[----:B------:R-:W4:Y:S01]  /*6c90*/  @P1 SYNCS.PHASECHK.TRANS64.TRYWAIT P0, [R3+URZ+0x30], R2 ;  /* 0x00003002030015a7 */ /* 0x000f2200080011ff */
[----:B------:R-:W-:Y:S01]  /*6ca0*/  BSSY B1, `(.L_x_98) ;  /* 0x000001f000017945 */ /* 0x000fe20003800000 */
[----:B----4-:R-:W-:Y:S03]  /*6cb0*/  @P1 SEL R103, RZ, 0x1, !P0 ;  /* 0x00000001ff671807 */ /* 0x010fe60004000000 */
[----:B------:R-:W-:Y:S05]  /*6cc0*/  @!P1 BRA `(.L_x_99) ;  /* 0x0000000000709947 */ /* 0x000fea0003800000 */
[----:B------:R-:W-:Y:S01]  /*6cd0*/  ISETP.NE.AND P1, PT, R109, RZ, PT ;  /* 0x000000ff6d00720c */ /* 0x000fe20003f25270 */
[----:B------:R-:W-:Y:S01]  /*6ce0*/  BSSY B0, `(.L_x_100) ;  /* 0x000000b000007945 */ /* 0x000fe20003800000 */
[----:B------:R-:W-:Y:S11]  /*6cf0*/  ISETP.NE.AND P0, PT, R103, RZ, PT ;  /* 0x000000ff6700720c */ /* 0x000ff60003f05270 */
[----:B------:R-:W-:Y:S05]  /*6d00*/  @P1 IMAD R4, R101, 0x4000, R182 ;  /* 0x0000400065041824 */ /* 0x000fea00078e02b6 */
[----:B------:R-:W-:Y:S04]  /*6d10*/  @P1 IADD3 R9, PT, PT, R4, UR48, RZ ;  /* 0x0000003004091c10 */ /* 0x000fe8000fffe0ff */
[----:B------:R-:W-:Y:S01]  /*6d20*/  @P1 IADD3 R7, PT, PT, R102, R9, RZ ;  /* 0x0000000966071210 */ /* 0x000fe20007ffe0ff */
[--C-:B------:R-:W-:Y:S02]  /*6d30*/  @P1 IMAD.IADD R5, R100, 0x1, R9.reuse ;  /* 0x0000000164051824 */ /* 0x100fe400078e0209 */
[----:B------:R-:W-:Y:S01]  /*6d40*/  @P1 IMAD.IADD R2, R108, 0x1, R9 ;  /* 0x000000016c021824 */ /* 0x000fe200078e0209 */
[----:B------:R-:W-:Y:S06]  /*6d50*/  @P0 BRA `(.L_x_101) ;  /* 0x00000000000c0947 */ /* 0x000fec0003800000 */
[----:B--2---:R-:W-:Y:S04]  /*6d60*/  SHF.L.U32 R0, R167, 0x1f, RZ ;  /* 0x0000001fa7007819 */ /* 0x004fe800000006ff */
[----:B------:R-:W2:Y:S02]  /*6d70*/  SYNCS.PHASECHK.TRANS64.TRYWAIT P0, [R3+URZ+0x30], R0 ;  /* 0x00003000030075a7 */ /* 0x000ea400080011ff */
[----:B--2---:R-:W-:Y:S05]  /*6d80*/  @!P0 BRA `(.L_x_102) ;  /* 0x0000004400f48947 */ /* 0x004fea0003800000 */
.L_x_101:
[----:B------:R-:W-:Y:S05]  /*6d90*/  BSYNC B0 ;  /* 0x0000000000007941 */ /* 0x000fea0003800000 */
.L_x_100:
[----:B------:R-:W-:Y:S01]  /*6da0*/  ISETP.NE.AND P0, PT, R109, RZ, PT ;  /* 0x000000ff6d00720c */ /* 0x000fe20003f05270 */
[----:B------:R-:W-:Y:S11]  /*6db0*/  VIADD R101, R101, 0x1 ;  /* 0x0000000165657836 */ /* 0x000ff60000000000 */
[----:B------:R-:W-:Y:S01]  /*6dc0*/  @!UPT UIADD3 URZ, UPT, UPT, URZ, URZ, URZ ;  /* 0x000000fffffff290 */ /* 0x000fe2000fffe0ff */
[----:B------:R4:W1:Y:S01]  /*6dd0*/  @P0 LDS.128 R88, [R4+UR48+0x400] ;  /* 0x0004003004580984 */ /* 0x0008620008000c00 */
[--C-:B--2---:R-:W-:Y:S01]  /*6de0*/  @P0 IMAD.IADD R3, R102, 0x1, R5.reuse ;  /* 0x0000000166030824 */ /* 0x104fe200078e0205 */
[C---:B------:R-:W-:Y:S01]  /*6df0*/  @P0 IADD3 R0, PT, PT, R108.reuse, R7, RZ ;  /* 0x000000076c000210 */ /* 0x040fe20007ffe0ff */
[C---:B------:R-:W-:Y:S01]  /*6e00*/  @P0 IMAD.IADD R6, R108.reuse, 0x1, R5 ;  /* 0x000000016c060824 */ /* 0x040fe200078e0205 */
[----:B------:R4:W2:Y:S02]  /*6e10*/  @P0 LDS.128 R96, [R2+0x400] ;  /* 0x0004000002600984 */ /* 0x0008a40000000c00 */
[----:B------:R-:W-:Y:S02]  /*6e20*/  @P0 IADD3 R8, PT, PT, R108, R3, RZ ;  /* 0x000000036c080210 */ /* 0x000fe40007ffe0ff */
[----:B------:R4:W1:Y:S04]  /*6e30*/  @P0 LDS.128 R104, [R7+0x400] ;  /* 0x0004000007680984 */ /* 0x0008680000000c00 */
[----:B------:R4:W1:Y:S04]  /*6e40*/  @P0 LDS.128 R112, [R0+0x400] ;  /* 0x0004000000700984 */ /* 0x0008680000000c00 */
[----:B------:R4:W1:Y:S04]  /*6e50*/  @P0 LDS.128 R120, [R5+0x400] ;  /* 0x0004000005780984 */ /* 0x0008680000000c00 */
[----:B------:R4:W1:Y:S04]  /*6e60*/  @P0 LDS.128 R128, [R6+0x400] ;  /* 0x0004000006800984 */ /* 0x0008680000000c00 */
[----:B------:R4:W1:Y:S04]  /*6e70*/  @P0 LDS.128 R136, [R3+0x400] ;  /* 0x0004000003880984 */ /* 0x0008680000000c00 */
[----:B------:R4:W1:Y:S02]  /*6e80*/  @P0 LDS.128 R144, [R8+0x400] ;  /* 0x0004000008900984 */ /* 0x0008640000000c00 */
.L_x_99:
[----:B------:R-:W-:Y:S05]  /*6e90*/  BSYNC B1 ;  /* 0x0000000000017941 */ /* 0x000fea0003800000 */
.L_x_98:
[----:B----4-:R-:W-:Y:S05]  /*6ea0*/  VIADD R3, R80, 0x40 ;  /* 0x0000004050037836 */ /* 0x010fea0000000000 */
[----:B------:R-:W-:Y:S04]  /*6eb0*/  SHF.R.U32.HI R3, RZ, 0x15, R3 ;  /* 0x00000015ff037819 */ /* 0x000fe80000011603 */
[----:B------:R-:W-:Y:S11]  /*6ec0*/  LOP3.LUT P0, RZ, R3, 0x3, R162, 0x48, !PT ;  /* 0x0000000303ff7812 */ /* 0x000ff600078048a2 */
[----:B------:R-:W-:Y:S02]  /*6ed0*/  @!UPT UIADD3 URZ, UPT, UPT, URZ, URZ, URZ ;  /* 0x000000fffffff290 */ /* 0x000fe4000fffe0ff */
        /* <DEDUP_REMOVED lines=17> */
.L_x_103:
[----:B------:R-:W-:Y:S01]  /*6ff0*/  ISETP.NE.AND P6, PT, R179, RZ, PT ;  /* 0x000000ffb300720c */ /* 0x000fe20003fc5270 */
[----:B------:R-:W-:Y:S05]  /*7000*/  WARPSYNC.ALL ;  /* 0x0000000000007948 */ /* 0x000fea0003800000 */
[----:B------:R-:W-:Y:S01]  /*7010*/  R2UR UR4, R80 ;  /* 0x00000000500472ca */ /* 0x000fe200000e0000 */
[----:B------:R-:W-:Y:S01]  /*7020*/  BSSY.RECONVERGENT B0, `(.L_x_104) ;  /* 0x0000103000007945 */ /* 0x000fe20003800200 */
[----:B--2---:R-:W-:Y:S02]  /*7030*/  MOV R0, UR51 ;  /* 0x0000003300007c02 */ /* 0x004fe40008000f00 */
[----:B------:R-:W-:Y:S02]  /*7040*/  MOV R85, UR37 ;  /* 0x0000002500557c02 */ /* 0x000fe40008000f00 */
[----:B-1----:R-:W-:Y:S02]  /*7050*/  SHF.L.U32 R82, R88, 0x10, RZ ;  /* 0x0000001058527819 */ /* 0x002fe400000006ff */
[----:B------:R-:W-:Y:S02]  /*7060*/  @P6 LEA R0, R0, UR48, 0x3 ;  /* 0x0000003000006c11 */ /* 0x000fe4000f8e18ff */
[----:B------:R-:W-:Y:S02]  /*7070*/  LOP3.LUT R83, R88, 0xffff0000, RZ, 0xc0, !PT ;  /* 0xffff000058537812 */ /* 0x000fe400078ec0ff */
[----:B------:R-:W-:Y:S01]  /*7080*/  @P6 IADD3 R0, PT, PT, R0, 0x50, RZ ;  /* 0x0000005000006810 */ /* 0x000fe20007ffe0ff */
[----:B------:R-:W1:Y:S01]  /*7090*/  LDTM.x64 R4, tmem[UR4+0x40] ;  /* 0x00004004000479ee */ /* 0x000e620008340000 */
[----:B------:R-:W-:Y:S02]  /*70a0*/  SHF.L.U32 R84, R89, 0x10, RZ ;  /* 0x0000001059547819 */ /* 0x000fe400000006ff */
[----:B------:R-:W-:Y:S02]  /*70b0*/  @P6 PRMT R85, R85, 0x654, R0 ;  /* 0x0000065455556816 */ /* 0x000fe40000000000 */
[----:B------:R-:W-:Y:S02]  /*70c0*/  LOP3.LUT R86, R89, 0xffff0000, RZ, 0xc0, !PT ;  /* 0xffff000059567812 */ /* 0x000fe400078ec0ff */
[----:B------:R-:W-:Y:S01]  /*70d0*/  ISETP.NE.AND P0, PT, R170, RZ, PT ;  /* 0x000000ffaa00720c */ /* 0x000fe20003f05270 */
[C---:B-1----:R-:W-:Y:S01]  /*70e0*/  FMUL R0, R78.reuse, R4 ;  /* 0x000000044e007220 */ /* 0x042fe20000400000 */
[C---:B------:R-:W-:Y:S01]  /*70f0*/  FMUL R2, R78.reuse, R5 ;  /* 0x000000054e027220 */ /* 0x040fe20000400000 */
[C---:B------:R-:W-:Y:S01]  /*7100*/  FMUL R3, R78.reuse, R6 ;  /* 0x000000064e037220 */ /* 0x040fe20000400000 */
[----:B------:R-:W-:Y:S01]  /*7110*/  FMUL R7, R78, R7 ;  /* 0x000000074e077220 */ /* 0x000fe20000400000 */
[C---:B------:R-:W-:Y:S01]  /*7120*/  FFMA R0, R81.reuse, R82, R0 ;  /* 0x0000005251007223 */ /* 0x040fe20000000000 */
[C---:B------:R-:W-:Y:S01]  /*7130*/  LOP3.LUT R82, R90.reuse, 0xffff0000, RZ, 0xc0, !PT ;  /* 0xffff00005a527812 */ /* 0x040fe200078ec0ff */
[C---:B------:R-:W-:Y:S01]  /*7140*/  FFMA R2, R81.reuse, R83, R2 ;  /* 0x0000005351027223 */ /* 0x040fe20000000002 */
[----:B------:R-:W-:Y:S01]  /*7150*/  SHF.L.U32 R83, R90, 0x10, RZ ;  /* 0x000000105a537819 */ /* 0x000fe200000006ff */
[C---:B------:R-:W-:Y:S01]  /*7160*/  FFMA R3, R81.reuse, R84, R3 ;  /* 0x0000005451037223 */ /* 0x040fe20000000003 */
[----:B------:R-:W-:Y:S01]  /*7170*/  FMUL R4, R78, R8 ;  /* 0x000000084e047220 */ /* 0x000fe20000400000 */
[----:B------:R-:W-:Y:S01]  /*7180*/  FFMA R7, R81, R86, R7 ;  /* 0x0000005651077223 */ /* 0x000fe20000000007 */
[----:B------:R-:W-:Y:S01]  /*7190*/  F2FP.BF16.F32.PACK_AB R92, R2, R0 ;  /* 0x00000000025c723e */ /* 0x000fe200000010ff */
[C---:B------:R-:W-:Y:S01]  /*71a0*/  FMUL R5, R78.reuse, R9 ;  /* 0x000000094e057220 */ /* 0x040fe20000400000 */
[----:B------:R-:W-:Y:S01]  /*71b0*/  LOP3.LUT R0, R91, 0xffff0000, RZ, 0xc0, !PT ;  /* 0xffff00005b007812 */ /* 0x000fe200078ec0ff */
[----:B------:R-:W-:Y:S01]  /*71c0*/  FFMA R4, R81, R83, R4 ;  /* 0x0000005351047223 */ /* 0x000fe20000000004 */
[----:B------:R-:W-:Y:S01]  /*71d0*/  SHF.L.U32 R83, R91, 0x10, RZ ;  /* 0x000000105b537819 */ /* 0x000fe200000006ff */
[----:B------:R-:W-:Y:S01]  /*71e0*/  FFMA R5, R81, R82, R5 ;  /* 0x0000005251057223 */ /* 0x000fe20000000005 */
[----:B------:R-:W-:Y:S01]  /*71f0*/  F2FP.BF16.F32.PACK_AB R93, R7, R3 ;  /* 0x00000003075d723e */ /* 0x000fe200000010ff */
[----:B------:R-:W-:Y:S01]  /*7200*/  FMUL R6, R78, R10 ;  /* 0x0000000a4e067220 */ /* 0x000fe20000400000 */
[----:B------:R-:W-:Y:S01]  /*7210*/  SHF.L.U32 R3, R96, 0x10, RZ ;  /* 0x0000001060037819 */ /* 0x000fe200000006ff */
[----:B------:R-:W-:Y:S01]  /*7220*/  FMUL R11, R78, R11 ;  /* 0x0000000b4e0b7220 */ /* 0x000fe20000400000 */
[----:B------:R-:W-:Y:S01]  /*7230*/  LOP3.LUT R2, R96, 0xffff0000, RZ, 0xc0, !PT ;  /* 0xffff000060027812 */ /* 0x000fe200078ec0ff */
[C---:B------:R-:W-:Y:S01]  /*7240*/  FMUL R8, R78.reuse, R12 ;  /* 0x0000000c4e087220 */ /* 0x040fe20000400000 */
[----:B------:R-:W-:Y:S01]  /*7250*/  LOP3.LUT R82, R107, 0xffff0000, RZ, 0xc0, !PT ;  /* 0xffff00006b527812 */ /* 0x000fe200078ec0ff */
[----:B------:R-:W-:Y:S01]  /*7260*/  FMUL R9, R78, R13 ;  /* 0x0000000d4e097220 */ /* 0x000fe20000400000 */
[----:B------:R-:W-:Y:S01]  /*7270*/  F2FP.BF16.F32.PACK_AB R94, R5, R4 ;  /* 0x00000004055e723e */ /* 0x000fe200000010ff */
[C---:B------:R-:W-:Y:S01]  /*7280*/  FFMA R6, R81.reuse, R83, R6 ;  /* 0x0000005351067223 */ /* 0x040fe20000000006 */
[----:B------:R-:W-:Y:S01]  /*7290*/  SHF.L.U32 R83, R104, 0x10, RZ ;  /* 0x0000001068537819 */ /* 0x000fe200000006ff */
[----:B------:R-:W-:Y:S01]  /*72a0*/  FFMA R11, R81, R0, R11 ;  /* 0x00000000510b7223 */ /* 0x000fe2000000000b */
[----:B------:R-:W-:Y:S01]  /*72b0*/  SHF.L.U32 R0, R97, 0x10, RZ ;  /* 0x0000001061007819 */ /* 0x000fe200000006ff */
[C---:B------:R-:W-:Y:S01]  /*72c0*/  FFMA R8, R81.reuse, R3, R8 ;  /* 0x0000000351087223 */ /* 0x040fe20000000008 */
[----:B------:R-:W-:Y:S01]  /*72d0*/  SHF.L.U32 R3, R98, 0x10, RZ ;  /* 0x0000001062037819 */ /* 0x000fe200000006ff */
[----:B------:R-:W-:Y:S01]  /*72e0*/  FFMA R9, R81, R2, R9 ;  /* 0x0000000251097223 */ /* 0x000fe20000000009 */
[----:B------:R-:W-:Y:S01]  /*72f0*/  LOP3.LUT R2, R97, 0xffff0000, RZ, 0xc0, !PT ;  /* 0xffff000061027812 */ /* 0x000fe200078ec0ff */
[C---:B------:R-:W-:Y:S01]  /*7300*/  FMUL R10, R78.reuse, R14 ;  /* 0x0000000e4e0a7220 */ /* 0x040fe20000400000 */
[----:B------:R-:W-:Y:S01]  /*7310*/  F2FP.BF16.F32.PACK_AB R95, R11, R6 ;  /* 0x000000060b5f723e */ /* 0x000fe200000010ff */
[C---:B------:R-:W-:Y:S01]  /*7320*/  FMUL R15, R78.reuse, R15 ;  /* 0x0000000f4e0f7220 */ /* 0x040fe20000400000 */
[----:B------:R-:W-:Y:S01]  /*7330*/  F2FP.BF16.F32.PACK_AB R116, R9, R8 ;  /* 0x000000080974723e */ /* 0x000fe200000010ff */
[----:B------:R-:W-:Y:S01]  /*7340*/  FMUL R12, R78, R16 ;  /* 0x000000104e0c7220 */ /* 0x000fe20000400000 */
[C---:B------:R-:W-:Y:S01]  /*7350*/  FFMA R10, R81.reuse, R0, R10 ;  /* 0x00000000510a7223 */ /* 0x040fe2000000000a */
[----:B------:R-:W-:Y:S01]  /*7360*/  LOP3.LUT R0, R98, 0xffff0000, RZ, 0xc0, !PT ;  /* 0xffff000062007812 */ /* 0x000fe200078ec0ff */
[----:B------:R-:W-:Y:S01]  /*7370*/  FFMA R15, R81, R2, R15 ;  /* 0x00000002510f7223 */ /* 0x000fe2000000000f */
        /* <DEDUP_REMOVED lines=9> */
[----:B------:R-:W-:Y:S01]  /*7410*/  FMUL R16, R78, R20 ;  /* 0x000000144e107220 */ /* 0x000fe20000400000 */
[----:B------:R-:W-:Y:S01]  /*7420*/  FFMA R14, R81, R3, R14 ;  /* 0x00000003510e7223 */ /* 0x000fe2000000000e */
[----:B------:R-:W-:Y:S01]  /*7430*/  SHF.L.U32 R3, R106, 0x10, RZ ;  /* 0x000000106a037819 */ /* 0x000fe200000006ff */
[C---:B------:R-:W-:Y:S01]  /*7440*/  FMUL R17, R78.reuse, R21 ;  /* 0x000000154e117220 */ /* 0x040fe20000400000 */
[----:B------:R-:W-:Y:S01]  /*7450*/  F2FP.BF16.F32.PACK_AB R118, R13, R12 ;  /* 0x0000000c0d76723e */ /* 0x000fe200000010ff */
[----:B------:R-:W-:Y:S01]  /*7460*/  FFMA R19, R81, R2, R19 ;  /* 0x0000000251137223 */ /* 0x000fe20000000013 */
[----:B------:R-:W-:Y:S01]  /*7470*/  SHF.L.U32 R2, R105, 0x10, RZ ;  /* 0x0000001069027819 */ /* 0x000fe200000006ff */
        /* <DEDUP_REMOVED lines=12> */
[C---:B------:R-:W-:Y:S01]  /*7540*/  FFMA R23, R81.reuse, R0, R23 ;  /* 0x0000000051177223 */ /* 0x040fe20000000017 */
[----:B------:R-:W-:Y:S01]  /*7550*/  SHF.L.U32 R0, R112, 0x10, RZ ;  /* 0x0000001070007819 */ /* 0x000fe200000006ff */
[C---:B------:R-:W-:Y:S01]  /*7560*/  FMUL R22, R78.reuse, R26 ;  /* 0x0000001a4e167220 */ /* 0x040fe20000400000 */
[----:B------:R-:W-:Y:S01]  /*7570*/  FMUL R27, R78, R27 ;  /* 0x0000001b4e1b7220 */ /* 0x000fe20000400000 */
        /* <DEDUP_REMOVED lines=9> */
[----:B------:R-:W-:Y:S01]  /*7610*/  LOP3.LUT R82, R115, 0xffff0000, RZ, 0xc0, !PT ;  /* 0xffff000073527812 */ /* 0x000fe200078ec0ff */
[----:B------:R-:W-:Y:S01]  /*7620*/  FFMA R24, R81, R0, R24 ;  /* 0x0000000051187223 */ /* 0x000fe20000000018 */
[----:B------:R-:W-:Y:S01]  /*7630*/  SHF.L.U32 R0, R113, 0x10, RZ ;  /* 0x0000001071007819 */ /* 0x000fe200000006ff */
[C---:B------:R-:W-:Y:S01]  /*7640*/  FMUL R25, R78.reuse, R29 ;  /* 0x0000001d4e197220 */ /* 0x040fe20000400000 */
[----:B------:R-:W-:Y:S01]  /*7650*/  F2FP.BF16.F32.PACK_AB R126, R21, R20 ;  /* 0x00000014157e723e */ /* 0x000fe200000010ff */
[----:B------:R-:W-:Y:S01]  /*7660*/  FMUL R26, R78, R30 ;  /* 0x0000001e4e1a7220 */ /* 0x000fe20000400000 */
[----:B------:R-:W-:Y:S01]  /*7670*/  F2FP.BF16.F32.PACK_AB R127, R27, R22 ;  /* 0x000000161b7f723e */ /* 0x000fe200000010ff */
        /* <DEDUP_REMOVED lines=38> */
[----:B------:R1:W-:Y:S01]  /*78e0*/  STS.128 [R182+UR48+0x4400], R92 ;  /* 0x0044005cb6007988 */ /* 0x0003e20008000c30 */
        /* <DEDUP_REMOVED lines=12> */
[----:B------:R2:W-:Y:S01]  /*79b0*/  STS.128 [R181+0x4400], R116 ;  /* 0x00440074b5007388 */ /* 0x0005e20000000c00 */
        /* <DEDUP_REMOVED lines=12> */
[----:B------:R4:W-:Y:S01]  /*7a80*/  STS.128 [R180+0x4400], R124 ;  /* 0x0044007cb4007388 */ /* 0x0009e20000000c00 */
[----:B------:R-:W-:Y:S01]  /*7a90*/  FMUL R51, R78, R51 ;  /* 0x000000334e337220 */ /* 0x000fe20000400000 */
[C---:B------:R-:W-:Y:S01]  /*7aa0*/  FFMA R44, R81.reuse, R3, R44 ;  /* 0x00000003512c7223 */ /* 0x040fe2000000002c */
[C---:B------:R-:W-:Y:S01]  /*7ab0*/  SHF.L.U32 R3, R136.reuse, 0x10, RZ ;  /* 0x0000001088037819 */ /* 0x040fe200000006ff */
[----:B------:R-:W-:Y:S01]  /*7ac0*/  FFMA R45, R81, R2, R45 ;  /* 0x00000002512d7223 */ /* 0x000fe2000000002d */
[----:B------:R-:W-:Y:S01]  /*7ad0*/  LOP3.LUT R2, R137, 0xffff0000, RZ, 0xc0, !PT ;  /* 0xffff000089027812 */ /* 0x000fe200078ec0ff */
        /* <DEDUP_REMOVED lines=8> */
[C---:B------:R-:W-:Y:S01]  /*7b60*/  FMUL R50, R78.reuse, R54 ;  /* 0x000000364e327220 */ /* 0x040fe20000400000 */
[----:B------:R-:W-:Y:S01]  /*7b70*/  F2FP.BF16.F32.PACK_AB R94, R37, R36 ;  /* 0x00000024255e723e */ /* 0x000fe200000010ff */
[----:B------:R1:W-:Y:S01]  /*7b80*/  STS.128 [R178+0x4400], R132 ;  /* 0x00440084b2007388 */ /* 0x0003e20000000c00 */
[----:B------:R-:W-:Y:S01]  /*7b90*/  F2FP.BF16.F32.PACK_AB R95, R43, R38 ;  /* 0x000000262b5f723e */ /* 0x000fe200000010ff */
[----:B------:R-:W-:Y:S01]  /*7ba0*/  FMUL R55, R78, R55 ;  /* 0x000000374e377220 */ /* 0x000fe20000400000 */
[----:B--2---:R-:W-:Y:S01]  /*7bb0*/  F2FP.BF16.F32.PACK_AB R116, R41, R40 ;  /* 0x000000282974723e */ /* 0x004fe200000010ff */
[----:B------:R-:W-:Y:S01]  /*7bc0*/  FFMA R48, R81, R3, R48 ;  /* 0x0000000351307223 */ /* 0x000fe20000000030 */
[----:B------:R-:W-:Y:S01]  /*7bd0*/  SHF.L.U32 R3, R139, 0x10, RZ ;  /* 0x000000108b037819 */ /* 0x000fe200000006ff */
[----:B------:R-:W-:Y:S01]  /*7be0*/  FFMA R49, R81, R0, R49 ;  /* 0x0000000051317223 */ /* 0x000fe20000000031 */
[C---:B------:R-:W-:Y:S01]  /*7bf0*/  SHF.L.U32 R0, R138.reuse, 0x10, RZ ;  /* 0x000000108a007819 */ /* 0x040fe200000006ff */
[----:B------:R2:W-:Y:S01]  /*7c00*/  STS.128 [R177+0x4400], R92 ;  /* 0x0044005cb1007388 */ /* 0x0005e20000000c00 */
[----:B------:R-:W-:Y:S01]  /*7c10*/  F2FP.BF16.F32.PACK_AB R117, R47, R42 ;  /* 0x0000002a2f75723e */ /* 0x000fe200000010ff */
[----:B------:R-:W-:Y:S01]  /*7c20*/  FFMA R50, R81, R83, R50 ;  /* 0x0000005351327223 */ /* 0x000fe20000000032 */
[----:B------:R-:W-:Y:S01]  /*7c30*/  SHF.L.U32 R83, R145, 0x10, RZ ;  /* 0x0000001091537819 */ /* 0x000fe200000006ff */
[----:B------:R-:W-:Y:S01]  /*7c40*/  FFMA R55, R81, R2, R55 ;  /* 0x0000000251377223 */ /* 0x000fe20000000037 */
[----:B------:R-:W-:Y:S01]  /*7c50*/  LOP3.LUT R2, R138, 0xffff0000, RZ, 0xc0, !PT ;  /* 0xffff00008a027812 */ /* 0x000fe200078ec0ff */
[C---:B------:R-:W-:Y:S01]  /*7c60*/  FMUL R52, R78.reuse, R56 ;  /* 0x000000384e347220 */ /* 0x040fe20000400000 */
[----:B------:R-:W-:Y:S01]  /*7c70*/  F2FP.BF16.F32.PACK_AB R118, R45, R44 ;  /* 0x0000002c2d76723e */ /* 0x000fe200000010ff */
[C---:B------:R-:W-:Y:S01]  /*7c80*/  FMUL R53, R78.reuse, R57 ;  /* 0x000000394e357220 */ /* 0x040fe20000400000 */
[C---:B------:R-:W-:Y:S01]  /*7c90*/  FMUL R54, R78.reuse, R58 ;  /* 0x0000003a4e367220 */ /* 0x040fe20000400000 */
[----:B------:R-:W-:Y:S01]  /*7ca0*/  FFMA R52, R81, R0, R52 ;  /* 0x0000000051347223 */ /* 0x000fe20000000034 */
[----:B------:R-:W-:Y:S01]  /*7cb0*/  LOP3.LUT R0, R139, 0xffff0000, RZ, 0xc0, !PT ;  /* 0xffff00008b007812 */ /* 0x000fe200078ec0ff */
[C---:B------:R-:W-:Y:S01]  /*7cc0*/  FFMA R53, R81.reuse, R2, R53 ;  /* 0x0000000251357223 */ /* 0x040fe20000000035 */
[----:B------:R-:W-:Y:S01]  /*7cd0*/  FFMA R54, R81, R3, R54 ;  /* 0x0000000351367223 */ /* 0x000fe20000000036 */
[----:B------:R-:W-:Y:S01]  /*7ce0*/  FMUL R59, R78, R59 ;  /* 0x0000003b4e3b7220 */ /* 0x000fe20000400000 */
[----:B------:R-:W-:Y:S01]  /*7cf0*/  SHF.L.U32 R3, R144, 0x10, RZ ;  /* 0x0000001090037819 */ /* 0x000fe200000006ff */
[----:B------:R-:W-:Y:S01]  /*7d00*/  FMUL R56, R78, R60 ;  /* 0x0000003c4e387220 */ /* 0x000fe20000400000 */
[----:B------:R-:W-:Y:S01]  /*7d10*/  LOP3.LUT R2, R144, 0xffff0000, RZ, 0xc0, !PT ;  /* 0xffff000090027812 */ /* 0x000fe200078ec0ff */
[C---:B------:R-:W-:Y:S01]  /*7d20*/  FMUL R57, R78.reuse, R61 ;  /* 0x0000003d4e397220 */ /* 0x040fe20000400000 */
[----:B------:R-:W-:Y:S01]  /*7d30*/  F2FP.BF16.F32.PACK_AB R119, R51, R46 ;  /* 0x0000002e3377723e */ /* 0x000fe200000010ff */
[C---:B------:R-:W-:Y:S01]  /*7d40*/  FMUL R58, R78.reuse, R62 ;  /* 0x0000003e4e3a7220 */ /* 0x040fe20000400000 */
[C---:B------:R-:W-:Y:S01]  /*7d50*/  FFMA R59, R81.reuse, R0, R59 ;  /* 0x00000000513b7223 */ /* 0x040fe2000000003b */
[----:B------:R-:W-:Y:S01]  /*7d60*/  FFMA R56, R81, R3, R56 ;  /* 0x0000000351387223 */ /* 0x000fe20000000038 */
[----:B------:R-:W-:Y:S01]  /*7d70*/  LOP3.LUT R0, R145, 0xffff0000, RZ, 0xc0, !PT ;  /* 0xffff000091007812 */ /* 0x000fe200078ec0ff */
[----:B------:R2:W-:Y:S01]  /*7d80*/  STS.128 [R176+0x4400], R116 ;  /* 0x00440074b0007388 */ /* 0x0005e20000000c00 */
[C---:B------:R-:W-:Y:S01]  /*7d90*/  FFMA R57, R81.reuse, R2, R57 ;  /* 0x0000000251397223 */ /* 0x040fe20000000039 */
[----:B------:R-:W-:Y:S01]  /*7da0*/  FMUL R63, R78, R63 ;  /* 0x0000003f4e3f7220 */ /* 0x000fe20000400000 */
[----:B------:R-:W-:Y:S01]  /*7db0*/  SHF.L.U32 R3, R146, 0x10, RZ ;  /* 0x0000001092037819 */ /* 0x000fe200000006ff */
[----:B------:R-:W-:Y:S01]  /*7dc0*/  FFMA R58, R81, R83, R58 ;  /* 0x00000053513a7223 */ /* 0x000fe2000000003a */
[----:B------:R-:W-:Y:S01]  /*7dd0*/  FMUL R60, R78, R64 ;  /* 0x000000404e3c7220 */ /* 0x000fe20000400000 */
[----:B------:R-:W-:Y:S01]  /*7de0*/  LOP3.LUT R2, R146, 0xffff0000, RZ, 0xc0, !PT ;  /* 0xffff000092027812 */ /* 0x000fe200078ec0ff */
[C---:B------:R-:W-:Y:S01]  /*7df0*/  FMUL R61, R78.reuse, R65 ;  /* 0x000000414e3d7220 */ /* 0x040fe20000400000 */
[----:B------:R-:W-:Y:S01]  /*7e00*/  SHF.L.U32 R83, R147, 0x10, RZ ;  /* 0x0000001093537819 */ /* 0x000fe200000006ff */
[C---:B------:R-:W-:Y:S01]  /*7e10*/  FMUL R62, R78.reuse, R66 ;  /* 0x000000424e3e7220 */ /* 0x040fe20000400000 */
[----:B------:R-:W-:Y:S01]  /*7e20*/  FFMA R63, R81, R0, R63 ;  /* 0x00000000513f7223 */ /* 0x000fe2000000003f */
[----:B------:R-:W-:Y:S01]  /*7e30*/  FMUL R67, R78, R67 ;  /* 0x000000434e437220 */ /* 0x000fe20000400000 */
[----:B----4-:R-:W-:Y:S01]  /*7e40*/  F2FP.BF16.F32.PACK_AB R124, R49, R48 ;  /* 0x00000030317c723e */ /* 0x010fe200000010ff */
[----:B------:R-:W-:Y:S01]  /*7e50*/  FFMA R60, R81, R3, R60 ;  /* 0x00000003513c7223 */ /* 0x000fe2000000003c */
[----:B------:R-:W-:Y:S01]  /*7e60*/  F2FP.BF16.F32.PACK_AB R125, R55, R50 ;  /* 0x00000032377d723e */ /* 0x000fe200000010ff */
[----:B------:R-:W-:Y:S01]  /*7e70*/  FFMA R61, R81, R2, R61 ;  /* 0x00000002513d7223 */ /* 0x000fe2000000003d */
[----:B------:R-:W-:Y:S01]  /*7e80*/  F2FP.BF16.F32.PACK_AB R126, R53, R52 ;  /* 0x00000034357e723e */ /* 0x000fe200000010ff */
[----:B------:R-:W-:Y:S01]  /*7e90*/  FFMA R62, R81, R83, R62 ;  /* 0x00000053513e7223 */ /* 0x000fe2000000003e */
[----:B------:R-:W-:Y:S01]  /*7ea0*/  F2FP.BF16.F32.PACK_AB R127, R59, R54 ;  /* 0x000000363b7f723e */ /* 0x000fe200000010ff */
[----:B------:R-:W-:Y:S01]  /*7eb0*/  FFMA R67, R81, R82, R67 ;  /* 0x0000005251437223 */ /* 0x000fe20000000043 */
[----:B-1----:R-:W-:Y:S02]  /*7ec0*/  F2FP.BF16.F32.PACK_AB R132, R57, R56 ;  /* 0x000000383984723e */ /* 0x002fe400000010ff */
[----:B------:R-:W-:Y:S01]  /*7ed0*/  F2FP.BF16.F32.PACK_AB R133, R63, R58 ;  /* 0x0000003a3f85723e */ /* 0x000fe200000010ff */
[----:B------:R2:W-:Y:S01]  /*7ee0*/  STS.128 [R175+0x4400], R124 ;  /* 0x0044007caf007388 */ /* 0x0005e20000000c00 */
[----:B------:R-:W-:Y:S02]  /*7ef0*/  F2FP.BF16.F32.PACK_AB R134, R61, R60 ;  /* 0x0000003c3d86723e */ /* 0x000fe400000010ff */
[----:B------:R-:W-:Y:S02]  /*7f00*/  F2FP.BF16.F32.PACK_AB R135, R67, R62 ;  /* 0x0000003e4387723e */ /* 0x000fe400000010ff */
[----:B------:R-:W-:Y:S02]  /*7f10*/  LEA R0, R101, UR48, 0x3 ;  /* 0x0000003065007c11 */ /* 0x000fe4000f8e18ff */
[----:B------:R-:W-:Y:S01]  /*7f20*/  @P6 SHF.L.U32 R3, R167, 0x1f, RZ ;  /* 0x0000001fa7036819 */ /* 0x000fe200000006ff */
[----:B------:R2:W-:Y:S01]  /*7f30*/  STS.128 [R174+0x4400], R132 ;  /* 0x00440084ae007388 */ /* 0x0005e20000000c00 */
[----:B------:R-:W-:Y:S01]  /*7f40*/  @!PT LDS RZ, [RZ] ;  /* 0x00000000fffff984 */ /* 0x000fe20000000800 */
[----:B------:R-:W-:Y:S01]  /*7f50*/  @!PT LDS RZ, [RZ] ;  /* 0x00000000fffff984 */ /* 0x000fe20000000800 */
[----:B------:R-:W-:Y:S01]  /*7f60*/  @!PT LDS RZ, [RZ] ;  /* 0x00000000fffff984 */ /* 0x000fe20000000800 */
[----:B------:R-:W-:Y:S01]  /*7f70*/  @!PT LDS RZ, [RZ] ;  /* 0x00000000fffff984 */ /* 0x000fe20000000800 */
[----:B------:R1:W-:Y:S07]  /*7f80*/  MEMBAR.ALL.CTA ;  /* 0x0000000000007992 */ /* 0x0003ee0000008000 */
[----:B-1----:R-:W1:Y:S02]  /*7f90*/  FENCE.VIEW.ASYNC.S ;  /* 0x00000000000073c6 */ /* 0x002e640000000000 */
[----:B-1----:R-:W-:Y:S06]  /*7fa0*/  BAR.SYNC.DEFER_BLOCKING 0x1, 0x80 ;  /* 0x0042000000007b1d */ /* 0x002fec0000010000 */
[----:B------:R-:W-:Y:S05]  /*7fb0*/  @P0 BRA `(.L_x_105) ;  /* 0x0000000000240947 */ /* 0x000fea0003800000 */
[----:B------:R-:W-:Y:S02]  /*7fc0*/  UIADD3 UR8, UP0, UPT, UR52, 0x680, URZ ;  /* 0x0000068034087890 */ /* 0x000fe4000ff1e0ff */
[----:B------:R-:W-:Y:S02]  /*7fd0*/  UIADD3 UR5, UPT, UPT, UR41, 0x40, URZ ;  /* 0x0000004029057890 */ /* 0x000fe4000fffe0ff */
[----:B------:R-:W-:Y:S02]  /*7fe0*/  UIADD3 UR4, UPT, UPT, UR48, 0x4400, URZ ;  /* 0x0000440030047890 */ /* 0x000fe4000fffe0ff */
[----:B------:R-:W-:Y:S01]  /*7ff0*/  UIADD3.X UR9, UPT, UPT, URZ, UR53, URZ, UP0, !UPT ;  /* 0x00000035ff097290 */ /* 0x000fe200087fe4ff */
[----:B------:R-:W-:Y:S01]  /*8000*/  UMOV UR6, UR42 ;  /* 0x0000002a00067c82 */ /* 0x000fe20008000000 */
[----:B------:R-:W-:Y:S07]  /*8010*/  UMOV UR7, UR36 ;  /* 0x0000002400077c82 */ /* 0x000fee0008000000 */
[----:B------:R1:W-:Y:S01]  /*8020*/  UTMASTG.3D [UR4], [UR8] ;  /* 0x00000004080073b5 */ /* 0x0003e20008010000 */
[----:B------:R0:W-:Y:S01]  /*8030*/  UTMACMDFLUSH ;  /* 0x00000000000079b7 */ /* 0x0001e20000000000 */
[----:B-1----:R-:W-:Y:S04]  /*8040*/  DEPBAR.LE SB0, 0x1 ;  /* 0x000080400000791a */ /* 0x002fe80000000000 */
.L_x_105:
[----:B------:R-:W-:Y:S05]  /*8050*/  BSYNC.RECONVERGENT B0 ;  /* 0x0000000000007941 */ /* 0x000fea0003800200 */
.L_x_104:
[----:B------:R-:W-:Y:S01]  /*8060*/  BAR.SYNC.DEFER_BLOCKING 0x1, 0x80 ;  /* 0x0042000000007b1d */ /* 0x000fe20000010000 */
[----:B------:R-:W-:Y:S04]  /*8070*/  UIADD3 UR40, UPT, UPT, UR51, 0x1, URZ ;  /* 0x0000000133287890 */ /* 0x000fe8000fffe0ff */
[----:B------:R-:W-:Y:S04]  /*8080*/  UISETP.NE.AND UP0, UPT, UR40, 0x4, UPT ;  /* 0x000000042800788c */ /* 0x000fe8000bf05270 */
[----:B------:R-:W-:Y:S01]  /*8090*/  USEL UR40, UR40, URZ, UP0 ;  /* 0x000000ff28287287 */ /* 0x000fe20008000000 */
[----:B------:R1:W-:Y:S01]  /*80a0*/  @P6 SYNCS.ARRIVE.TRANS64.RED.A1T0 RZ, [R85+URZ], RZ ;  /* 0x000000ff55ff69a7 */ /* 0x0003e200081004ff */
[----:B------:R-:W-:Y:S01]  /*80b0*/  BSSY B1, `(.L_x_106) ;  /* 0x0000020000017945 */ /* 0x000fe20003800000 */
[----:B------:R-:W4:Y:S02]  /*80c0*/  @P6 SYNCS.PHASECHK.TRANS64.TRYWAIT P0, [R0+URZ+0x30], R3 ;  /* 0x00003003000065a7 */ /* 0x000f2400080011ff */
[----:B----4-:R-:W-:Y:S01]  /*80d0*/  @P6 SEL R103, RZ, 0x1, !P0 ;  /* 0x00000001ff676807 */ /* 0x010fe20004000000 */
[----:B-1----:R-:W-:Y:S06]  /*80e0*/  @!P6 BRA `(.L_x_107) ;  /* 0x000000000070e947 */ /* 0x002fec0003800000 */
        /* <DEDUP_REMOVED lines=9> */
[----:B------:R-:W-:Y:S04]  /*8180*/  SHF.L.U32 R7, R167, 0x1f, RZ ;  /* 0x0000001fa7077819 */ /* 0x000fe800000006ff */
[----:B------:R-:W1:Y:S02]  /*8190*/  SYNCS.PHASECHK.TRANS64.TRYWAIT P0, [R0+URZ+0x30], R7 ;  /* 0x00003007000075a7 */ /* 0x000e6400080011ff */
[----:B-1----:R-:W-:Y:S05]  /*81a0*/  @!P0 BRA `(.L_x_110) ;  /* 0x0000003400008947 */ /* 0x002fea0003800000 */
.L_x_109:
[----:B------:R-:W-:Y:S05]  /*81b0*/  BSYNC B0 ;  /* 0x0000000000007941 */ /* 0x000fea0003800000 */
.L_x_108:
[----:B------:R-:W-:Y:S01]  /*81c0*/  ISETP.NE.AND P0, PT, R109, RZ, PT ;  /* 0x000000ff6d00720c */ /* 0x000fe20003f05270 */
[----:B------:R-:W-:Y:S11]  /*81d0*/  VIADD R101, R101, 0x1 ;  /* 0x0000000165657836 */ /* 0x000ff60000000000 */
[----:B------:R-:W-:Y:S01]  /*81e0*/  @!UPT UIADD3 URZ, UPT, UPT, URZ, URZ, URZ ;  /* 0x000000fffffff290 */ /* 0x000fe2000fffe0ff */
[----:B------:R4:W2:Y:S01]  /*81f0*/  @P0 LDS.128 R88, [R4+UR48+0x400] ;  /* 0x0004003004580984 */ /* 0x0008a20008000c00 */
[--C-:B-1----:R-:W-:Y:S01]  /*8200*/  @P0 IMAD.IADD R7, R102, 0x1, R3.reuse ;  /* 0x0000000166070824 */ /* 0x102fe200078e0203 */
[C---:B------:R-:W-:Y:S01]  /*8210*/  @P0 IADD3 R0, PT, PT, R108.reuse, R5, RZ ;  /* 0x000000056c000210 */ /* 0x040fe20007ffe0ff */
[C---:B------:R-:W-:Y:S01]  /*8220*/  @P0 IMAD.IADD R6, R108.reuse, 0x1, R3 ;  /* 0x000000016c060824 */ /* 0x040fe200078e0203 */
[----:B------:R4:W1:Y:S02]  /*8230*/  @P0 LDS.128 R96, [R2+0x400] ;  /* 0x0004000002600984 */ /* 0x0008640000000c00 */
[----:B------:R-:W-:Y:S02]  /*8240*/  @P0 IADD3 R8, PT, PT, R108, R7, RZ ;  /* 0x000000076c080210 */ /* 0x000fe40007ffe0ff */
[----:B------:R4:W1:Y:S04]  /*8250*/  @P0 LDS.128 R104, [R5+0x400] ;  /* 0x0004000005680984 */ /* 0x0008680000000c00 */
[----:B------:R4:W1:Y:S04]  /*8260*/  @P0 LDS.128 R112, [R0+0x400] ;  /* 0x0004000000700984 */ /* 0x0008680000000c00 */
[----:B------:R4:W1:Y:S04]  /*8270*/  @P0 LDS.128 R120, [R3+0x400] ;  /* 0x0004000003780984 */ /* 0x0008680000000c00 */
[----:B------:R4:W1:Y:S04]  /*8280*/  @P0 LDS.128 R128, [R6+0x400] ;  /* 0x0004000006800984 */ /* 0x0008680000000c00 */
[----:B------:R4:W1:Y:S04]  /*8290*/  @P0 LDS.128 R136, [R7+0x400] ;  /* 0x0004000007880984 */ /* 0x0008680000000c00 */
[----:B------:R4:W1:Y:S02]  /*82a0*/  @P0 LDS.128 R144, [R8+0x400] ;  /* 0x0004000008900984 */ /* 0x0008640000000c00 */
.L_x_107:
[----:B------:R-:W-:Y:S05]  /*82b0*/  BSYNC B1 ;  /* 0x0000000000017941 */ /* 0x000fea0003800000 */
.L_x_106:
        /* <DEDUP_REMOVED lines=21> */
.L_x_111:
[----:B------:R-:W-:Y:S01]  /*8410*/  ISETP.NE.AND P6, PT, R179, RZ, PT ;  /* 0x000000ffb300720c */ /* 0x000fe20003fc5270 */
[----:B------:R-:W-:Y:S05]  /*8420*/  WARPSYNC.ALL ;  /* 0x0000000000007948 */ /* 0x000fea0003800000 */
[----:B------:R-:W-:Y:S01]  /*8430*/  R2UR UR4, R80 ;  /* 0x00000000500472ca */ /* 0x000fe200000e0000 */
[----:B------:R-:W-:Y:S01]  /*8440*/  BSSY.RECONVERGENT B0, `(.L_x_112) ;  /* 0x0000103000007945 */ /* 0x000fe20003800200 */
[----:B------:R-:W-:Y:S02]  /*8450*/  MOV R3, UR40 ;  /* 0x0000002800037c02 */ /* 0x000fe40008000f00 */
[----:B------:R-:W-:Y:S02]  /*8460*/  MOV R84, UR37 ;  /* 0x0000002500547c02 */ /* 0x000fe40008000f00 */
[C---:B--2---:R-:W-:Y:S02]  /*8470*/  SHF.L.U32 R82, R88.reuse, 0x10, RZ ;  /* 0x0000001058527819 */ /* 0x044fe400000006ff */
[----:B------:R-:W-:Y:S02]  /*8480*/  @P6 LEA R3, R3, UR48, 0x3 ;  /* 0x0000003003036c11 */ /* 0x000fe4000f8e18ff */
[----:B------:R-:W-:Y:S02]  /*8490*/  LOP3.LUT R83, R88, 0xffff0000, RZ, 0xc0, !PT ;  /* 0xffff000058537812 */ /* 0x000fe400078ec0ff */
[----:B------:R-:W-:Y:S01]  /*84a0*/  @P6 IADD3 R3, PT, PT, R3, 0x50, RZ ;  /* 0x0000005003036810 */ /* 0x000fe20007ffe0ff */
[----:B------:R-:W2:Y:S01]  /*84b0*/  LDTM.x64 R4, tmem[UR4+0x80] ;  /* 0x00008004000479ee */ /* 0x000ea20008340000 */
[----:B------:R-:W-:Y:S02]  /*84c0*/  ISETP.NE.AND P0, PT, R170, RZ, PT ;  /* 0x000000ffaa00720c */ /* 0x000fe40003f05270 */
[----:B------:R-:W-:Y:S01]  /*84d0*/  @P6 PRMT R84, R84, 0x654, R3 ;  /* 0x0000065454546816 */ /* 0x000fe20000000003 */
[C---:B--2---:R-:W-:Y:S01]  /*84e0*/  FMUL R0, R78.reuse, R4 ;  /* 0x000000044e007220 */ /* 0x044fe20000400000 */
[C---:B------:R-:W-:Y:S01]  /*84f0*/  FMUL R3, R78.reuse, R6 ;  /* 0x000000064e037220 */ /* 0x040fe20000400000 */
        /* <DEDUP_REMOVED lines=38> */
[C---:B------:R-:W-:Y:S01]  /*8760*/  FFMA R0, R81.reuse, R82, R0 ;  /* 0x0000005251007223 */ /* 0x040fe20000000000 */
[----:B------:R-:W-:Y:S01]  /*8770*/  FFMA R2, R81, R83, R2 ;  /* 0x0000005351027223 */ /* 0x000fe20000000002 */
[C---:B------:R-:W-:Y:S01]  /*8780*/  FMUL R45, R78.reuse, R49 ;  /* 0x000000314e2d7220 */ /* 0x040fe20000400000 */
[C---:B------:R-:W-:Y:S01]  /*8790*/  FMUL R58, R78.reuse, R62 ;  /* 0x0000003e4e3a7220 */ /* 0x040fe20000400000 */
[C---:B------:R-:W-:Y:S01]  /*87a0*/  FMUL R60, R78.reuse, R64 ;  /* 0x000000404e3c7220 */ /* 0x040fe20000400000 */
[C---:B------:R-:W-:Y:S01]  /*87b0*/  SHF.L.U32 R64, R89.reuse, 0x10, RZ ;  /* 0x0000001059407819 */ /* 0x040fe200000006ff */
[----:B------:R-:W-:Y:S01]  /*87c0*/  FMUL R49, R78, R53 ;  /* 0x000000354e317220 */ /* 0x000fe20000400000 */
[----:B------:R-:W-:Y:S01]  /*87d0*/  F2FP.BF16.F32.PACK_AB R92, R2, R0 ;  /* 0x00000000025c723e */ /* 0x000fe200000010ff */
[C---:B------:R-:W-:Y:S01]  /*87e0*/  FMUL R62, R78.reuse, R66 ;  /* 0x000000424e3e7220 */ /* 0x040fe20000400000 */
[----:B------:R-:W-:Y:S01]  /*87f0*/  LOP3.LUT R66, R89, 0xffff0000, RZ, 0xc0, !PT ;  /* 0xffff000059427812 */ /* 0x000fe200078ec0ff */
[C---:B------:R-:W-:Y:S01]  /*8800*/  FMUL R53, R78.reuse, R57 ;  /* 0x000000394e357220 */ /* 0x040fe20000400000 */
[----:B------:R-:W-:Y:S01]  /*8810*/  LOP3.LUT R0, R91, 0xffff0000, RZ, 0xc0, !PT ;  /* 0xffff00005b007812 */ /* 0x000fe200078ec0ff */
[----:B------:R-:W-:Y:S01]  /*8820*/  FMUL R7, R78, R7 ;  /* 0x000000074e077220 */ /* 0x000fe20000400000 */
[----:B-1----:R-:W-:Y:S01]  /*8830*/  LOP3.LUT R2, R96, 0xffff0000, RZ, 0xc0, !PT ;  /* 0xffff000060027812 */ /* 0x002fe200078ec0ff */
[C---:B------:R-:W-:Y:S01]  /*8840*/  FMUL R57, R78.reuse, R61 ;  /* 0x0000003d4e397220 */ /* 0x040fe20000400000 */
[----:B------:R-:W-:Y:S01]  /*8850*/  FMUL R61, R78, R65 ;  /* 0x000000414e3d7220 */ /* 0x000fe20000400000 */
[C---:B------:R-:W-:Y:S01]  /*8860*/  SHF.L.U32 R65, R90.reuse, 0x10, RZ ;  /* 0x000000105a417819 */ /* 0x040fe200000006ff */
[C---:B------:R-:W-:Y:S01]  /*8870*/  FFMA R3, R81.reuse, R64, R3 ;  /* 0x0000004051037223 */ /* 0x040fe20000000003 */
[----:B------:R-:W-:Y:S01]  /*8880*/  LOP3.LUT R64, R90, 0xffff0000, RZ, 0xc0, !PT ;  /* 0xffff00005a407812 */ /* 0x000fe200078ec0ff */
[C---:B------:R-:W-:Y:S01]  /*8890*/  FFMA R7, R81.reuse, R66, R7 ;  /* 0x0000004251077223 */ /* 0x040fe20000000007 */
[C---:B------:R-:W-:Y:S01]  /*88a0*/  FMUL R11, R78.reuse, R11 ;  /* 0x0000000b4e0b7220 */ /* 0x040fe20000400000 */
[----:B------:R-:W-:Y:S01]  /*88b0*/  FFMA R4, R81, R65, R4 ;  /* 0x0000004151047223 */ /* 0x000fe20000000004 */
[----:B------:R-:W-:Y:S01]  /*88c0*/  SHF.L.U32 R65, R91, 0x10, RZ ;  /* 0x000000105b417819 */ /* 0x000fe200000006ff */
[----:B------:R-:W-:Y:S01]  /*88d0*/  FFMA R5, R81, R64, R5 ;  /* 0x0000004051057223 */ /* 0x000fe20000000005 */
[----:B------:R-:W-:Y:S01]  /*88e0*/  F2FP.BF16.F32.PACK_AB R93, R7, R3 ;  /* 0x00000003075d723e */ /* 0x000fe200000010ff */
[----:B------:R-:W-:Y:S01]  /*88f0*/  FMUL R15, R78, R15 ;  /* 0x0000000f4e0f7220 */ /* 0x000fe20000400000 */
[----:B------:R-:W-:Y:S01]  /*8900*/  SHF.L.U32 R3, R96, 0x10, RZ ;  /* 0x0000001060037819 */ /* 0x000fe200000006ff */
[----:B------:R-:W-:Y:S01]  /*8910*/  FFMA R6, R81, R65, R6 ;  /* 0x0000004151067223 */ /* 0x000fe20000000006 */
[----:B------:R-:W-:Y:S01]  /*8920*/  F2FP.BF16.F32.PACK_AB R94, R5, R4 ;  /* 0x00000004055e723e */ /* 0x000fe200000010ff */
[----:B------:R-:W-:Y:S01]  /*8930*/  FFMA R11, R81, R0, R11 ;  /* 0x00000000510b7223 */ /* 0x000fe2000000000b */
[----:B------:R-:W-:Y:S01]  /*8940*/  SHF.L.U32 R0, R97, 0x10, RZ ;  /* 0x0000001061007819 */ /* 0x000fe200000006ff */
[C---:B------:R-:W-:Y:S01]  /*8950*/  FFMA R8, R81.reuse, R3, R8 ;  /* 0x0000000351087223 */ /* 0x040fe20000000008 */
[C---:B------:R-:W-:Y:S01]  /*8960*/  SHF.L.U32 R3, R98.reuse, 0x10, RZ ;  /* 0x0000001062037819 */ /* 0x040fe200000006ff */
[----:B------:R-:W-:Y:S01]  /*8970*/  FFMA R9, R81, R2, R9 ;  /* 0x0000000251097223 */ /* 0x000fe20000000009 */
[----:B------:R-:W-:Y:S01]  /*8980*/  LOP3.LUT R2, R97, 0xffff0000, RZ, 0xc0, !PT ;  /* 0xffff000061027812 */ /* 0x000fe200078ec0ff */
[C---:B------:R-:W-:Y:S01]  /*8990*/  FFMA R10, R81.reuse, R0, R10 ;  /* 0x00000000510a7223 */ /* 0x040fe2000000000a */
[----:B------:R-:W-:Y:S01]  /*89a0*/  LOP3.LUT R0, R98, 0xffff0000, RZ, 0xc0, !PT ;  /* 0xffff000062007812 */ /* 0x000fe200078ec0ff */
[----:B------:R-:W-:Y:S01]  /*89b0*/  FMUL R19, R78, R19 ;  /* 0x000000134e137220 */ /* 0x000fe20000400000 */
[C---:B------:R-:W-:Y:S01]  /*89c0*/  SHF.L.U32 R5, R104.reuse, 0x10, RZ ;  /* 0x0000001068057819 */ /* 0x040fe200000006ff */
[----:B------:R-:W-:Y:S01]  /*89d0*/  FFMA R15, R81, R2, R15 ;  /* 0x00000002510f7223 */ /* 0x000fe2000000000f */
[----:B------:R-:W-:Y:S01]  /*89e0*/  LOP3.LUT R2, R99, 0xffff0000, RZ, 0xc0, !PT ;  /* 0xffff000063027812 */ /* 0x000fe200078ec0ff */
[----:B------:R-:W-:Y:S01]  /*89f0*/  FFMA R12, R81, R3, R12 ;  /* 0x00000003510c7223 */ /* 0x000fe2000000000c */
[----:B------:R-:W-:Y:S01]  /*8a00*/  SHF.L.U32 R3, R99, 0x10, RZ ;  /* 0x0000001063037819 */ /* 0x000fe200000006ff */
[----:B------:R-:W-:Y:S01]  /*8a10*/  FFMA R13, R81, R0, R13 ;  /* 0x00000000510d7223 */ /* 0x000fe2000000000d */
[----:B------:R-:W-:Y:S01]  /*8a20*/  LOP3.LUT R0, R104, 0xffff0000, RZ, 0xc0, !PT ;  /* 0xffff000068007812 */ /* 0x000fe200078ec0ff */
[----:B------:R-:W-:Y:S01]  /*8a30*/  FMUL R23, R78, R23 ;  /* 0x000000174e177220 */ /* 0x000fe20000400000 */
[----:B------:R-:W-:Y:S01]  /*8a40*/  LOP3.LUT R4, R107, 0xffff0000, RZ, 0xc0, !PT ;  /* 0xffff00006b047812 */ /* 0x000fe200078ec0ff */
[C---:B------:R-:W-:Y:S01]  /*8a50*/  FFMA R14, R81.reuse, R3, R14 ;  /* 0x00000003510e7223 */ /* 0x040fe2000000000e */
[C---:B------:R-:W-:Y:S01]  /*8a60*/  SHF.L.U32 R3, R106.reuse, 0x10, RZ ;  /* 0x000000106a037819 */ /* 0x040fe200000006ff */
[----:B------:R-:W-:Y:S01]  /*8a70*/  FFMA R19, R81, R2, R19 ;  /* 0x0000000251137223 */ /* 0x000fe20000000013 */
[----:B------:R-:W-:Y:S01]  /*8a80*/  SHF.L.U32 R2, R105, 0x10, RZ ;  /* 0x0000001069027819 */ /* 0x000fe200000006ff */
[----:B------:R-:W-:Y:S01]  /*8a90*/  FFMA R16, R81, R5, R16 ;  /* 0x0000000551107223 */ /* 0x000fe20000000010 */
[----:B------:R-:W-:Y:S01]  /*8aa0*/  SHF.L.U32 R5, R107, 0x10, RZ ;  /* 0x000000106b057819 */ /* 0x000fe200000006ff */
[----:B------:R-:W-:Y:S01]  /*8ab0*/  FFMA R17, R81, R0, R17 ;  /* 0x0000000051117223 */ /* 0x000fe20000000011 */
[----:B------:R-:W-:Y:S01]  /*8ac0*/  LOP3.LUT R0, R105, 0xffff0000, RZ, 0xc0, !PT ;  /* 0xffff000069007812 */ /* 0x000fe200078ec0ff */
[----:B------:R-:W-:Y:S01]  /*8ad0*/  FFMA R18, R81, R2, R18 ;  /* 0x0000000251127223 */ /* 0x000fe20000000012 */
[----:B------:R-:W-:Y:S01]  /*8ae0*/  LOP3.LUT R2, R106, 0xffff0000, RZ, 0xc0, !PT ;  /* 0xffff00006a027812 */ /* 0x000fe200078ec0ff */
[----:B------:R-:W-:Y:S01]  /*8af0*/  FMUL R27, R78, R27 ;  /* 0x0000001b4e1b7220 */ /* 0x000fe20000400000 */
[----:B------:R-:W-:Y:S01]  /*8b00*/  F2FP.BF16.F32.PACK_AB R95, R11, R6 ;  /* 0x000000060b5f723e */ /* 0x000fe200000010ff */
[C---:B------:R-:W-:Y:S01]  /*8b10*/  FFMA R23, R81.reuse, R0, R23 ;  /* 0x0000000051177223 */ /* 0x040fe20000000017 */
[----:B------:R-:W-:Y:S01]  /*8b20*/  SHF.L.U32 R0, R112, 0x10, RZ ;  /* 0x0000001070007819 */ /* 0x000fe200000006ff */
[C---:B------:R-:W-:Y:S01]  /*8b30*/  FFMA R20, R81.reuse, R3, R20 ;  /* 0x0000000351147223 */ /* 0x040fe20000000014 */
[----:B------:R-:W-:Y:S01]  /*8b40*/  SHF.L.U32 R3, R114, 0x10, RZ ;  /* 0x0000001072037819 */ /* 0x000fe200000006ff */
        /* <DEDUP_REMOVED lines=8> */
[----:B------:R-:W-:Y:S01]  /*8bd0*/  FFMA R25, R81, R2, R25 ;  /* 0x0000000251197223 */ /* 0x000fe20000000019 */
[----:B------:R-:W-:Y:S01]  /*8be0*/  LOP3.LUT R2, R114, 0xffff0000, RZ, 0xc0, !PT ;  /* 0xffff000072027812 */ /* 0x000fe200078ec0ff */
[C---:B------:R-:W-:Y:S01]  /*8bf0*/  FMUL R31, R78.reuse, R31 ;  /* 0x0000001f4e1f7220 */ /* 0x040fe20000400000 */
[----:B------:R-:W-:Y:S01]  /*8c00*/  F2FP.BF16.F32.PACK_AB R8, R9, R8 ;  /* 0x000000080908723e */ /* 0x000fe200000010ff */
[----:B------:R-:W-:Y:S01]  /*8c10*/  FFMA R26, R81, R0, R26 ;  /* 0x00000000511a7223 */ /* 0x000fe2000000001a */
[----:B------:R-:W-:Y:S01]  /*8c20*/  LOP3.LUT R0, R113, 0xffff0000, RZ, 0xc0, !PT ;  /* 0xffff000071007812 */ /* 0x000fe200078ec0ff */
[C---:B------:R-:W-:Y:S01]  /*8c30*/  FMUL R35, R78.reuse, R35 ;  /* 0x000000234e237220 */ /* 0x040fe20000400000 */
[----:B------:R-:W-:Y:S01]  /*8c40*/  F2FP.BF16.F32.PACK_AB R9, R15, R10 ;  /* 0x0000000a0f09723e */ /* 0x000fe200000010ff */
[----:B------:R-:W-:Y:S01]  /*8c50*/  FMUL R39, R78, R39 ;  /* 0x000000274e277220 */ /* 0x000fe20000400000 */
[----:B------:R-:W-:Y:S01]  /*8c60*/  F2FP.BF16.F32.PACK_AB R10, R13, R12 ;  /* 0x0000000c0d0a723e */ /* 0x000fe200000010ff */
[C---:B------:R-:W-:Y:S01]  /*8c70*/  FFMA R31, R81.reuse, R0, R31 ;  /* 0x00000000511f7223 */ /* 0x040fe2000000001f */
[C---:B------:R-:W-:Y:S01]  /*8c80*/  SHF.L.U32 R0, R120.reuse, 0x10, RZ ;  /* 0x0000001078007819 */ /* 0x040fe200000006ff */
[----:B------:R-:W-:Y:S01]  /*8c90*/  FFMA R28, R81, R3, R28 ;  /* 0x00000003511c7223 */ /* 0x000fe2000000001c */
[----:B------:R-:W-:Y:S01]  /*8ca0*/  SHF.L.U32 R3, R121, 0x10, RZ ;  /* 0x0000001079037819 */ /* 0x000fe200000006ff */
        /* <DEDUP_REMOVED lines=8> */
[----:B------:R-:W-:Y:S01]  /*8d30*/  FFMA R33, R81, R2, R33 ;  /* 0x0000000251217223 */ /* 0x000fe20000000021 */
[----:B------:R-:W-:Y:S01]  /*8d40*/  LOP3.LUT R2, R123, 0xffff0000, RZ, 0xc0, !PT ;  /* 0xffff00007b027812 */ /* 0x000fe200078ec0ff */
[C---:B------:R-:W-:Y:S01]  /*8d50*/  FFMA R34, R81.reuse, R3, R34 ;  /* 0x0000000351227223 */ /* 0x040fe20000000022 */
[C---:B------:R-:W-:Y:S01]  /*8d60*/  SHF.L.U32 R3, R122.reuse, 0x10, RZ ;  /* 0x000000107a037819 */ /* 0x040fe200000006ff */
[----:B------:R-:W-:Y:S01]  /*8d70*/  FFMA R39, R81, R0, R39 ;  /* 0x0000000051277223 */ /* 0x000fe20000000027 */
[----:B------:R-:W-:Y:S01]  /*8d80*/  LOP3.LUT R0, R122, 0xffff0000, RZ, 0xc0, !PT ;  /* 0xffff00007a007812 */ /* 0x000fe200078ec0ff */
[----:B------:R-:W-:Y:S01]  /*8d90*/  FMUL R43, R78, R43 ;  /* 0x0000002b4e2b7220 */ /* 0x000fe20000400000 */
[----:B------:R-:W-:Y:S01]  /*8da0*/  F2FP.BF16.F32.PACK_AB R16, R17, R16 ;  /* 0x000000101110723e */ /* 0x000fe200000010ff */
[----:B------:R-:W-:Y:S01]  /*8db0*/  FFMA R36, R81, R3, R36 ;  /* 0x0000000351247223 */ /* 0x000fe20000000024 */
[----:B------:R-:W-:Y:S01]  /*8dc0*/  SHF.L.U32 R3, R129, 0x10, RZ ;  /* 0x0000001081037819 */ /* 0x000fe200000006ff */
[C---:B------:R-:W-:Y:S01]  /*8dd0*/  FFMA R37, R81.reuse, R0, R37 ;  /* 0x0000000051257223 */ /* 0x040fe20000000025 */
[C---:B------:R-:W-:Y:S01]  /*8de0*/  SHF.L.U32 R0, R128.reuse, 0x10, RZ ;  /* 0x0000001080007819 */ /* 0x040fe200000006ff */
[----:B------:R-:W-:Y:S01]  /*8df0*/  FFMA R38, R81, R5, R38 ;  /* 0x0000000551267223 */ /* 0x000fe20000000026 */
[----:B------:R-:W-:Y:S01]  /*8e00*/  F2FP.BF16.F32.PACK_AB R17, R23, R18 ;  /* 0x000000121711723e */ /* 0x000fe200000010ff */
[----:B------:R1:W-:Y:S01]  /*8e10*/  STS.128 [R182+UR48+0x8400], R92 ;  /* 0x0084005cb6007988 */ /* 0x0003e20008000c30 */
[----:B------:R-:W-:Y:S01]  /*8e20*/  SHF.L.U32 R5, R131, 0x10, RZ ;  /* 0x0000001083057819 */ /* 0x000fe200000006ff */
[C---:B------:R-:W-:Y:S01]  /*8e30*/  FFMA R43, R81.reuse, R2, R43 ;  /* 0x00000002512b7223 */ /* 0x040fe2000000002b */
[----:B------:R-:W-:Y:S01]  /*8e40*/  LOP3.LUT R2, R128, 0xffff0000, RZ, 0xc0, !PT ;  /* 0xffff000080027812 */ /* 0x000fe200078ec0ff */
[----:B------:R-:W-:Y:S01]  /*8e50*/  FFMA R40, R81, R0, R40 ;  /* 0x0000000051287223 */ /* 0x000fe20000000028 */
[----:B------:R-:W-:Y:S01]  /*8e60*/  LOP3.LUT R0, R129, 0xffff0000, RZ, 0xc0, !PT ;  /* 0xffff000081007812 */ /* 0x000fe200078ec0ff */
[----:B------:R-:W-:Y:S01]  /*8e70*/  FMUL R47, R78, R47 ;  /* 0x0000002f4e2f7220 */ /* 0x000fe20000400000 */
[----:B------:R-:W-:Y:S01]  /*8e80*/  F2FP.BF16.F32.PACK_AB R18, R21, R20 ;  /* 0x000000141512723e */ /* 0x000fe200000010ff */
[C---:B------:R-:W-:Y:S01]  /*8e90*/  FFMA R41, R81.reuse, R2, R41 ;  /* 0x0000000251297223 */ /* 0x040fe20000000029 */
[C---:B------:R-:W-:Y:S01]  /*8ea0*/  LOP3.LUT R2, R130.reuse, 0xffff0000, RZ, 0xc0, !PT ;  /* 0xffff000082027812 */ /* 0x040fe200078ec0ff */
[----:B------:R-:W-:Y:S01]  /*8eb0*/  FFMA R42, R81, R3, R42 ;  /* 0x00000003512a7223 */ /* 0x000fe2000000002a */
[----:B------:R-:W-:Y:S01]  /*8ec0*/  SHF.L.U32 R3, R130, 0x10, RZ ;  /* 0x0000001082037819 */ /* 0x000fe200000006ff */
[----:B------:R1:W-:Y:S01]  /*8ed0*/  STS.128 [R181+0x8400], R8 ;  /* 0x00840008b5007388 */ /* 0x0003e20000000c00 */
[----:B------:R-:W-:Y:S01]  /*8ee0*/  F2FP.BF16.F32.PACK_AB R19, R27, R22 ;  /* 0x000000161b13723e */ /* 0x000fe200000010ff */
[----:B------:R-:W-:Y:S01]  /*8ef0*/  FFMA R47, R81, R0, R47 ;  /* 0x00000000512f7223 */ /* 0x000fe2000000002f */
[----:B------:R-:W-:Y:S01]  /*8f00*/  LOP3.LUT R0, R131, 0xffff0000, RZ, 0xc0, !PT ;  /* 0xffff000083007812 */ /* 0x000fe200078ec0ff */
[----:B------:R-:W-:Y:S01]  /*8f10*/  FMUL R51, R78, R51 ;  /* 0x000000334e337220 */ /* 0x000fe20000400000 */
[----:B------:R-:W-:Y:S01]  /*8f20*/  F2FP.BF16.F32.PACK_AB R24, R25, R24 ;  /* 0x000000181918723e */ /* 0x000fe200000010ff */
[C---:B------:R-:W-:Y:S01]  /*8f30*/  FFMA R44, R81.reuse, R3, R44 ;  /* 0x00000003512c7223 */ /* 0x040fe2000000002c */
[C---:B------:R-:W-:Y:S01]  /*8f40*/  SHF.L.U32 R3, R136.reuse, 0x10, RZ ;  /* 0x0000001088037819 */ /* 0x040fe200000006ff */
[----:B------:R-:W-:Y:S01]  /*8f50*/  FFMA R45, R81, R2, R45 ;  /* 0x00000002512d7223 */ /* 0x000fe2000000002d */
[----:B------:R-:W-:Y:S01]  /*8f60*/  F2FP.BF16.F32.PACK_AB R25, R31, R26 ;  /* 0x0000001a1f19723e */ /* 0x000fe200000010ff */
[----:B------:R-:W-:Y:S01]  /*8f70*/  FFMA R46, R81, R5, R46 ;  /* 0x00000005512e7223 */ /* 0x000fe2000000002e */
[----:B------:R-:W-:Y:S01]  /*8f80*/  SHF.L.U32 R5, R137, 0x10, RZ ;  /* 0x0000001089057819 */ /* 0x000fe200000006ff */
[----:B------:R1:W-:Y:S01]  /*8f90*/  STS.128 [R180+0x8400], R16 ;  /* 0x00840010b4007388 */ /* 0x0003e20000000c00 */
[----:B------:R-:W-:Y:S01]  /*8fa0*/  F2FP.BF16.F32.PACK_AB R26, R29, R28 ;  /* 0x0000001c1d1a723e */ /* 0x000fe200000010ff */
[C---:B------:R-:W-:Y:S01]  /*8fb0*/  FFMA R51, R81.reuse, R0, R51 ;  /* 0x0000000051337223 */ /* 0x040fe20000000033 */
[----:B------:R-:W-:Y:S01]  /*8fc0*/  LOP3.LUT R0, R136, 0xffff0000, RZ, 0xc0, !PT ;  /* 0xffff000088007812 */ /* 0x000fe200078ec0ff */
[----:B------:R-:W-:Y:S01]  /*8fd0*/  FFMA R48, R81, R3, R48 ;  /* 0x0000000351307223 */ /* 0x000fe20000000030 */
[----:B------:R-:W-:Y:S01]  /*8fe0*/  F2FP.BF16.F32.PACK_AB R27, R35, R30 ;  /* 0x0000001e231b723e */ /* 0x000fe200000010ff */
[----:B------:R-:W-:Y:S01]  /*8ff0*/  FMUL R55, R78, R55 ;  /* 0x000000374e377220 */ /* 0x000fe20000400000 */
[----:B------:R-:W-:Y:S01]  /*9000*/  LOP3.LUT R2, R137, 0xffff0000, RZ, 0xc0, !PT ;  /* 0xffff000089027812 */ /* 0x000fe200078ec0ff */
[C---:B------:R-:W-:Y:S01]  /*9010*/  FFMA R49, R81.reuse, R0, R49 ;  /* 0x0000000051317223 */ /* 0x040fe20000000031 */
[C---:B------:R-:W-:Y:S01]  /*9020*/  SHF.L.U32 R0, R138.reuse, 0x10, RZ ;  /* 0x000000108a007819 */ /* 0x040fe200000006ff */
[----:B------:R-:W-:Y:S01]  /*9030*/  FFMA R50, R81, R5, R50 ;  /* 0x0000000551327223 */ /* 0x000fe20000000032 */
[----:B------:R-:W-:Y:S01]  /*9040*/  F2FP.BF16.F32.PACK_AB R32, R33, R32 ;  /* 0x000000202120723e */ /* 0x000fe200000010ff */
[----:B------:R1:W-:Y:S01]  /*9050*/  STS.128 [R178+0x8400], R24 ;  /* 0x00840018b2007388 */ /* 0x0003e20000000c00 */
[----:B------:R-:W-:Y:S01]  /*9060*/  F2FP.BF16.F32.PACK_AB R33, R39, R34 ;  /* 0x000000222721723e */ /* 0x000fe200000010ff */
[C---:B------:R-:W-:Y:S01]  /*9070*/  FFMA R55, R81.reuse, R2, R55 ;  /* 0x0000000251377223 */ /* 0x040fe20000000037 */
[----:B------:R-:W-:Y:S01]  /*9080*/  LOP3.LUT R2, R138, 0xffff0000, RZ, 0xc0, !PT ;  /* 0xffff00008a027812 */ /* 0x000fe200078ec0ff */
[----:B------:R-:W-:Y:S01]  /*9090*/  FFMA R52, R81, R0, R52 ;  /* 0x0000000051347223 */ /* 0x000fe20000000034 */
[----:B------:R-:W-:Y:S01]  /*90a0*/  SHF.L.U32 R3, R139, 0x10, RZ ;  /* 0x000000108b037819 */ /* 0x000fe200000006ff */
[C---:B------:R-:W-:Y:S01]  /*90b0*/  FMUL R59, R78.reuse, R59 ;  /* 0x0000003b4e3b7220 */ /* 0x040fe20000400000 */
[----:B------:R-:W-:Y:S01]  /*90c0*/  F2FP.BF16.F32.PACK_AB R34, R37, R36 ;  /* 0x000000242522723e */ /* 0x000fe200000010ff */
[----:B------:R-:W-:Y:S01]  /*90d0*/  FFMA R53, R81, R2, R53 ;  /* 0x0000000251357223 */ /* 0x000fe20000000035 */
[----:B------:R-:W-:Y:S01]  /*90e0*/  F2FP.BF16.F32.PACK_AB R35, R43, R38 ;  /* 0x000000262b23723e */ /* 0x000fe200000010ff */
[----:B------:R-:W-:Y:S01]  /*90f0*/  FFMA R54, R81, R3, R54 ;  /* 0x0000000351367223 */ /* 0x000fe20000000036 */
[----:B------:R-:W-:Y:S01]  /*9100*/  LOP3.LUT R0, R139, 0xffff0000, RZ, 0xc0, !PT ;  /* 0xffff00008b007812 */ /* 0x000fe200078ec0ff */
[----:B------:R-:W-:Y:S01]  /*9110*/  FMUL R63, R78, R63 ;  /* 0x0000003f4e3f7220 */ /* 0x000fe20000400000 */
[----:B------:R-:W-:Y:S01]  /*9120*/  F2FP.BF16.F32.PACK_AB R40, R41, R40 ;  /* 0x000000282928723e */ /* 0x000fe200000010ff */
[----:B------:R1:W-:Y:S01]  /*9130*/  STS.128 [R177+0x8400], R32 ;  /* 0x00840020b1007388 */ /* 0x0003e20000000c00 */
[C---:B------:R-:W-:Y:S01]  /*9140*/  SHF.L.U32 R3, R144.reuse, 0x10, RZ ;  /* 0x0000001090037819 */ /* 0x040fe200000006ff */
[----:B------:R-:W-:Y:S01]  /*9150*/  FFMA R59, R81, R0, R59 ;  /* 0x00000000513b7223 */ /* 0x000fe2000000003b */
[----:B------:R-:W-:Y:S01]  /*9160*/  LOP3.LUT R2, R144, 0xffff0000, RZ, 0xc0, !PT ;  /* 0xffff000090027812 */ /* 0x000fe200078ec0ff */
[----:B------:R-:W-:Y:S01]  /*9170*/  FMUL R67, R78, R67 ;  /* 0x000000434e437220 */ /* 0x000fe20000400000 */
[----:B------:R-:W-:Y:S01]  /*9180*/  F2FP.BF16.F32.PACK_AB R41, R47, R42 ;  /* 0x0000002a2f29723e */ /* 0x000fe200000010ff */
[----:B------:R-:W-:Y:S01]  /*9190*/  FFMA R56, R81, R3, R56 ;  /* 0x0000000351387223 */ /* 0x000fe20000000038 */
[----:B------:R-:W-:Y:S01]  /*91a0*/  SHF.L.U32 R5, R145, 0x10, RZ ;  /* 0x0000001091057819 */ /* 0x000fe200000006ff */
[----:B------:R-:W-:Y:S01]  /*91b0*/  FFMA R57, R81, R2, R57 ;  /* 0x0000000251397223 */ /* 0x000fe20000000039 */
[----:B------:R-:W-:Y:S02]  /*91c0*/  F2FP.BF16.F32.PACK_AB R42, R45, R44 ;  /* 0x0000002c2d2a723e */ /* 0x000fe400000010ff */
[----:B------:R-:W-:Y:S01]  /*91d0*/  F2FP.BF16.F32.PACK_AB R43, R51, R46 ;  /* 0x0000002e332b723e */ /* 0x000fe200000010ff */
[----:B------:R-:W-:Y:S01]  /*91e0*/  FFMA R58, R81, R5, R58 ;  /* 0x00000005513a7223 */ /* 0x000fe2000000003a */
[----:B------:R-:W-:Y:S02]  /*91f0*/  LOP3.LUT R0, R145, 0xffff0000, RZ, 0xc0, !PT ;  /* 0xffff000091007812 */ /* 0x000fe400078ec0ff */
[C---:B------:R-:W-:Y:S01]  /*9200*/  SHF.L.U32 R3, R146.reuse, 0x10, RZ ;  /* 0x0000001092037819 */ /* 0x040fe200000006ff */
[----:B------:R1:W-:Y:S01]  /*9210*/  STS.128 [R176+0x8400], R40 ;  /* 0x00840028b0007388 */ /* 0x0003e20000000c00 */
        /* <DEDUP_REMOVED lines=8> */
[----:B------:R-:W-:Y:S02]  /*92a0*/  F2FP.BF16.F32.PACK_AB R49, R55, R50 ;  /* 0x000000323731723e */ /* 0x000fe400000010ff */
[----:B------:R-:W-:Y:S01]  /*92b0*/  F2FP.BF16.F32.PACK_AB R50, R53, R52 ;  /* 0x000000343532723e */ /* 0x000fe200000010ff */
[----:B------:R-:W-:Y:S01]  /*92c0*/  FFMA R67, R81, R4, R67 ;  /* 0x0000000451437223 */ /* 0x000fe20000000043 */
[----:B------:R-:W-:Y:S02]  /*92d0*/  F2FP.BF16.F32.PACK_AB R51, R59, R54 ;  /* 0x000000363b33723e */ /* 0x000fe400000010ff */
[----:B------:R-:W-:Y:S02]  /*92e0*/  F2FP.BF16.F32.PACK_AB R56, R57, R56 ;  /* 0x000000383938723e */ /* 0x000fe400000010ff */
        /* <DEDUP_REMOVED lines=23> */
[----:B--2---:R-:W-:Y:S04]  /*9460*/  DEPBAR.LE SB0, 0x1 ;  /* 0x000080400000791a */ /* 0x004fe80000000000 */
.L_x_113:
[----:B------:R-:W-:Y:S05]  /*9470*/  BSYNC.RECONVERGENT B0 ;  /* 0x0000000000007941 */ /* 0x000fea0003800200 */
.L_x_112:
        /* <DEDUP_REMOVED lines=8> */
[----:B--2---:R-:W-:Y:S06]  /*9500*/  @!P6 BRA `(.L_x_115) ;  /* 0x00000000006ce947 */ /* 0x004fec0003800000 */
[----:B------:R-:W-:Y:S01]  /*9510*/  ISETP.NE.AND P1, PT, R109, RZ, PT ;  /* 0x000000ff6d00720c */ /* 0x000fe20003f25270 */
[----:B------:R-:W-:Y:S01]  /*9520*/  BSSY B0, `(.L_x_116) ;  /* 0x000000b000007945 */ /* 0x000fe20003800000 */
[----:B------:R-:W-:Y:S11]  /*9530*/  ISETP.NE.AND P0, PT, R103, RZ, PT ;  /* 0x000000ff6700720c */ /* 0x000ff60003f05270 */
[----:B------:R-:W-:Y:S05]  /*9540*/  @P1 IMAD R101, R101, 0x4000, R182 ;  /* 0x0000400065651824 */ /* 0x000fea00078e02b6 */
[----:B-1----:R-:W-:Y:S04]  /*9550*/  @P1 IADD3 R9, PT, PT, R101, UR48, RZ ;  /* 0x0000003065091c10 */ /* 0x002fe8000fffe0ff */
[----:B------:R-:W-:Y:S01]  /*9560*/  @P1 IADD3 R7, PT, PT, R102, R9, RZ ;  /* 0x0000000966071210 */ /* 0x000fe20007ffe0ff */
[--C-:B------:R-:W-:Y:S02]  /*9570*/  @P1 IMAD.IADD R5, R100, 0x1, R9.reuse ;  /* 0x0000000164051824 */ /* 0x100fe400078e0209 */
[----:B------:R-:W-:Y:S01]  /*9580*/  @P1 IMAD.IADD R2, R108, 0x1, R9 ;  /* 0x000000016c021824 */ /* 0x000fe200078e0209 */
[----:B------:R-:W-:Y:S06]  /*9590*/  @P0 BRA `(.L_x_117) ;  /* 0x00000000000c0947 */ /* 0x000fec0003800000 */
[----:B------:R-:W-:Y:S04]  /*95a0*/  SHF.L.U32 R0, R167, 0x1f, RZ ;  /* 0x0000001fa7007819 */ /* 0x000fe800000006ff */
[----:B------:R-:W1:Y:S02]  /*95b0*/  SYNCS.PHASECHK.TRANS64.TRYWAIT P0, [R3+URZ+0x30], R0 ;  /* 0x00003000030075a7 */ /* 0x000e6400080011ff */
[----:B-1----:R-:W-:Y:S05]  /*95c0*/  @!P0 BRA `(.L_x_118) ;  /* 0x00000020000c8947 */ /* 0x002fea0003800000 */
.L_x_117:
[----:B------:R-:W-:Y:S05]  /*95d0*/  BSYNC B0 ;  /* 0x0000000000007941 */ /* 0x000fea0003800000 */
.L_x_116:
[----:B------:R-:W-:Y:S11]  /*95e0*/  ISETP.NE.AND P0, PT, R109, RZ, PT ;  /* 0x000000ff6d00720c */ /* 0x000ff60003f05270 */
[----:B------:R-:W-:Y:S02]  /*95f0*/  @!UPT UIADD3 URZ, UPT, UPT, URZ, URZ, URZ ;  /* 0x000000fffffff290 */ /* 0x000fe4000fffe0ff */
[----:B------:R2:W4:Y:S01]  /*9600*/  @P0 LDS.128 R88, [R101+UR48+0x400] ;  /* 0x0004003065580984 */ /* 0x0005220008000c00 */
[----:B-1----:R-:W-:Y:S01]  /*9610*/  @P0 IMAD.IADD R3, R102, 0x1, R5 ;  /* 0x0000000166030824 */ /* 0x002fe200078e0205 */
        /* <DEDUP_REMOVED lines=10> */
.L_x_115:
[----:B------:R-:W-:Y:S05]  /*96c0*/  BSYNC B1 ;  /* 0x0000000000017941 */ /* 0x000fea0003800000 */
.L_x_114:
[----:B--2---:R-:W-:Y:S05]  /*96d0*/  VIADD R3, R80, 0xc0 ;  /* 0x000000c050037836 */ /* 0x004fea0000000000 */
[----:B------:R-:W-:Y:S04]  /*96e0*/  SHF.R.U32.HI R3, RZ, 0x15, R3 ;  /* 0x00000015ff037819 */ /* 0x000fe80000011603 */
[----:B------:R-:W-:Y:S11]  /*96f0*/  LOP3.LUT P0, RZ, R3, 0x3, R162, 0x48, !PT ;  /* 0x0000000303ff7812 */ /* 0x000ff600078048a2 */
[----:B------:R-:W-:Y:S02]  /*9700*/  @!UPT UIADD3 URZ, UPT, UPT, URZ, URZ, URZ ;  /* 0x000000fffffff290 */ /* 0x000fe4000fffe0ff */
[----:B------:R-:W-:Y:S05]  /*9710*/  @!P0 BRA `(.L_x_119) ;  /* 0x0000000000408947 */ /* 0x000fea0003800000 */
[----:B------:R-:W2:Y:S01]  /*9720*/  LDCU.64 UR8, c[0x4][0x70] ;  /* 0x01000e00ff0877ac */ /* 0x000ea20008000a00 */
[----:B------:R-:W-:Y:S01]  /*9730*/  MOV R3, 0x0 ;  /* 0x0000000000037802 */ /* 0x000fe20000000f00 */
[----:B------:R-:W-:Y:S02]  /*9740*/  HFMA2 R12, -RZ, RZ, 0, 5.9604644775390625e-08 ;  /* 0x00000001ff0c7431 */ /* 0x000fe400000001ff */
[----:B-1----:R-:W-:Y:S02]  /*9750*/  IMAD.MOV.U32 R8, RZ, RZ, 0x192 ;  /* 0x00000192ff087424 */ /* 0x002fe400078e00ff */
[----:B------:R-:W-:Y:S01]  /*9760*/  IMAD.MOV.U32 R13, RZ, RZ, RZ ;  /* 0x000000ffff0d7224 */ /* 0x000fe200078e00ff */
[----:B------:R-:W1:Y:S01]  /*9770*/  LDCU.64 UR6, c[0x4][0x78] ;  /* 0x01000f00ff0677ac */ /* 0x000e620008000a00 */
[----:B------:R-:W3:Y:S01]  /*9780*/  LDC.64 R2, c[0x4][R3] ;  /* 0x0100000003027b82 */ /* 0x000ee20000000a00 */
[----:B------:R-:W5:Y:S01]  /*9790*/  LDCU.64 UR4, c[0x4][0x10] ;  /* 0x01000200ff0477ac */ /* 0x000f620008000a00 */
[----:B--2---:R-:W-:Y:S01]  /*97a0*/  MOV R5, UR9 ;  /* 0x0000000900057c02 */ /* 0x004fe20008000f00 */
[----:B------:R-:W-:Y:S01]  /*97b0*/  IMAD.U32 R4, RZ, RZ, UR8 ;  /* 0x00000008ff047e24 */ /* 0x000fe2000f8e00ff */
[----:B-1----:R-:W-:Y:S01]  /*97c0*/  MOV R7, UR7 ;  /* 0x0000000700077c02 */ /* 0x002fe20008000f00 */
[----:B------:R-:W-:Y:S01]  /*97d0*/  IMAD.U32 R6, RZ, RZ, UR6 ;  /* 0x00000006ff067e24 */ /* 0x000fe2000f8e00ff */
[----:B-----5:R-:W-:Y:S01]  /*97e0*/  MOV R11, UR5 ;  /* 0x00000005000b7c02 */ /* 0x020fe20008000f00 */
[----:B------:R-:W-:Y:S02]  /*97f0*/  IMAD.U32 R10, RZ, RZ, UR4 ;  /* 0x00000004ff0a7e24 */ /* 0x000fe4000f8e00ff */
[----:B------:R-:W-:Y:S07]  /*9800*/  LEPC R20, `(.L_x_119) ;  /* 0x000000001014794e */ /* 0x000fee0000000000 */
[----:B---34-:R-:W-:Y:S05]  /*9810*/  CALL.ABS.NOINC R2 ;  /* 0x0000000002007343 */ /* 0x018fea0003c00000 */
.L_x_119:
[----:B------:R-:W-:Y:S01]  /*9820*/  ISETP.NE.AND P0, PT, R170, RZ, PT ;  /* 0x000000ffaa00720c */ /* 0x000fe20003f05270 */
[----:B------:R-:W-:Y:S05]  /*9830*/  WARPSYNC.ALL ;  /* 0x0000000000007948 */ /* 0x000fea0003800000 */
[----:B------:R-:W-:Y:S01]  /*9840*/  R2UR UR4, R80 ;  /* 0x00000000500472ca */ /* 0x000fe200000e0000 */
[----:B------:R-:W-:Y:S01]  /*9850*/  BSSY.RECONVERGENT B0, `(.L_x_120) ;  /* 0x0000100000007945 */ /* 0x000fe20003800200 */
[----:B------:R-:W-:Y:S02]  /*9860*/  R2UR UR5, R87 ;  /* 0x00000000570572ca */ /* 0x000fe400000e0000 */
[C---:B----4-:R-:W-:Y:S02]  /*9870*/  SHF.L.U32 R82, R88.reuse, 0x10, RZ ;  /* 0x0000001058527819 */ /* 0x050fe400000006ff */
[----:B------:R-:W-:Y:S02]  /*9880*/  LOP3.LUT R84, R88, 0xffff0000, RZ, 0xc0, !PT ;  /* 0xffff000058547812 */ /* 0x000fe400078ec0ff */
[C---:B------:R-:W-:Y:S02]  /*9890*/  SHF.L.U32 R83, R89.reuse, 0x10, RZ ;  /* 0x0000001059537819 */ /* 0x040fe400000006ff */
[----:B------:R-:W-:Y:S02]  /*98a0*/  LOP3.LUT R86, R89, 0xffff0000, RZ, 0xc0, !PT ;  /* 0xffff000059567812 */ /* 0x000fe400078ec0ff */
[C---:B------:R-:W-:Y:S01]  /*98b0*/  SHF.L.U32 R85, R90.reuse, 0x10, RZ ;  /* 0x000000105a557819 */ /* 0x040fe200000006ff */
[----:B-1----:R-:W1:Y:S01]  /*98c0*/  LDTM.x64 R4, tmem[UR4+0xc0] ;  /* 0x0000c004000479ee */ /* 0x002e620008340000 */
[----:B------:R-:W-:Y:S01]  /*98d0*/  LOP3.LUT R88, R90, 0xffff0000, RZ, 0xc0, !PT ;  /* 0xffff00005a587812 */ /* 0x000fe200078ec0ff */
[----:B------:R-:W-:Y:S01]  /*98e0*/  NOP ;  /* 0x0000000000007918 */ /* 0x000fe20000000000 */
[C---:B------:R-:W-:Y:S01]  /*98f0*/  SHF.L.U32 R87, R91.reuse, 0x10, RZ ;  /* 0x000000105b577819 */ /* 0x040fe200000006ff */
[----:B------:R-:W-:Y:S01]  /*9900*/  UIADD3 UR5, UPT, UPT, UR5, 0xb0, URZ ;  /* 0x000000b005057890 */ /* 0x000fe2000fffe0ff */
[----:B------:R-:W-:Y:S02]  /*9910*/  LOP3.LUT R90, R91, 0xffff0000, RZ, 0xc0, !PT ;  /* 0xffff00005b5a7812 */ /* 0x000fe400078ec0ff */
[C---:B------:R-:W-:Y:S01]  /*9920*/  SHF.L.U32 R89, R96.reuse, 0x10, RZ ;  /* 0x0000001060597819 */ /* 0x040fe200000006ff */
[----:B------:R-:W-:Y:S01]  /*9930*/  UPRMT UR5, UR37, 0x654, UR5 ;  /* 0x0000065425057896 */ /* 0x000fe20008000005 */
[----:B------:R-:W-:Y:S02]  /*9940*/  LOP3.LUT R91, R96, 0xffff0000, RZ, 0xc0, !PT ;  /* 0xffff0000605b7812 */ /* 0x000fe400078ec0ff */
[C---:B------:R-:W-:Y:S02]  /*9950*/  SHF.L.U32 R92, R97.reuse, 0x10, RZ ;  /* 0x00000010615c7819 */ /* 0x040fe400000006ff */
[----:B------:R-:W-:Y:S02]  /*9960*/  LOP3.LUT R94, R97, 0xffff0000, RZ, 0xc0, !PT ;  /* 0xffff0000615e7812 */ /* 0x000fe400078ec0ff */
[C---:B------:R-:W-:Y:S02]  /*9970*/  SHF.L.U32 R93, R98.reuse, 0x10, RZ ;  /* 0x00000010625d7819 */ /* 0x040fe400000006ff */
[----:B------:R-:W-:Y:S01]  /*9980*/  LOP3.LUT R96, R98, 0xffff0000, RZ, 0xc0, !PT ;  /* 0xffff000062607812 */ /* 0x000fe200078ec0ff */
[----:B-1----:R-:W-:Y:S01]  /*9990*/  SYNCS.ARRIVE.TRANS64.RED.A1T0 RZ, [UR5], RZ ;  /* 0x000000ffffff79a7 */ /* 0x002fe20008100405 */
[C---:B------:R-:W-:Y:S02]  /*99a0*/  SHF.L.U32 R95, R99.reuse, 0x10, RZ ;  /* 0x00000010635f7819 */ /* 0x040fe400000006ff */
[----:B------:R-:W-:Y:S02]  /*99b0*/  LOP3.LUT R98, R99, 0xffff0000, RZ, 0xc0, !PT ;  /* 0xffff000063627812 */ /* 0x000fe400078ec0ff */
[----:B------:R-:W-:Y:S01]  /*99c0*/  SHF.L.U32 R97, R104, 0x10, RZ ;  /* 0x0000001068617819 */ /* 0x000fe200000006ff */
[----:B------:R-:W-:Y:S01]  /*99d0*/  FMUL R4, R78, R4 ;  /* 0x000000044e047220 */ /* 0x000fe20000400000 */
[----:B------:R-:W-:Y:S01]  /*99e0*/  LOP3.LUT R100, R104, 0xffff0000, RZ, 0xc0, !PT ;  /* 0xffff000068647812 */ /* 0x000fe200078ec0ff */
[----:B------:R-:W-:Y:S01]  /*99f0*/  FMUL R5, R78, R5 ;  /* 0x000000054e057220 */ /* 0x000fe20000400000 */
[----:B------:R-:W-:Y:S01]  /*9a00*/  SHF.L.U32 R99, R105, 0x10, RZ ;  /* 0x0000001069637819 */ /* 0x000fe200000006ff */
[----:B------:R-:W-:Y:S01]  /*9a10*/  FFMA R4, R81, R82, R4 ;  /* 0x0000005251047223 */ /* 0x000fe20000000004 */
[----:B------:R-:W-:Y:S01]  /*9a20*/  LOP3.LUT R102, R105, 0xffff0000, RZ, 0xc0, !PT ;  /* 0xffff000069667812 */ /* 0x000fe200078ec0ff */
[----:B------:R-:W-:Y:S01]  /*9a30*/  FFMA R5, R81, R84, R5 ;  /* 0x0000005451057223 */ /* 0x000fe20000000005 */
[----:B------:R-:W-:Y:S01]  /*9a40*/  SHF.L.U32 R101, R106, 0x10, RZ ;  /* 0x000000106a657819 */ /* 0x000fe200000006ff */
[----:B------:R-:W-:Y:S01]  /*9a50*/  FMUL R6, R78, R6 ;  /* 0x000000064e067220 */ /* 0x000fe20000400000 */
[----:B------:R-:W-:Y:S01]  /*9a60*/  LOP3.LUT R104, R106, 0xffff0000, RZ, 0xc0, !PT ;  /* 0xffff00006a687812 */ /* 0x000fe200078ec0ff */
[C---:B------:R-:W-:Y:S01]  /*9a70*/  FMUL R7, R78.reuse, R7 ;  /* 0x000000074e077220 */ /* 0x040fe20000400000 */
[----:B------:R-:W-:Y:S01]  /*9a80*/  F2FP.BF16.F32.PACK_AB R4, R5, R4 ;  /* 0x000000040504723e */ /* 0x000fe200000010ff */
[----:B------:R-:W-:Y:S01]  /*9a90*/  FFMA R6, R81, R83, R6 ;  /* 0x0000005351067223 */ /* 0x000fe20000000006 */
[----:B------:R-:W-:Y:S01]  /*9aa0*/  SHF.L.U32 R103, R107, 0x10, RZ ;  /* 0x000000106b677819 */ /* 0x000fe200000006ff */
[----:B------:R-:W-:Y:S01]  /*9ab0*/  FFMA R7, R81, R86, R7 ;  /* 0x0000005651077223 */ /* 0x000fe20000000007 */
[----:B------:R-:W-:Y:S01]  /*9ac0*/  LOP3.LUT R106, R107, 0xffff0000, RZ, 0xc0, !PT ;  /* 0xffff00006b6a7812 */ /* 0x000fe200078ec0ff */
[----:B------:R-:W-:Y:S01]  /*9ad0*/  FMUL R8, R78, R8 ;  /* 0x000000084e087220 */ /* 0x000fe20000400000 */
[----:B------:R-:W-:Y:S01]  /*9ae0*/  SHF.L.U32 R105, R112, 0x10, RZ ;  /* 0x0000001070697819 */ /* 0x000fe200000006ff */
[----:B------:R-:W-:Y:S01]  /*9af0*/  FMUL R9, R78, R9 ;  /* 0x000000094e097220 */ /* 0x000fe20000400000 */
[----:B------:R-:W-:Y:S01]  /*9b00*/  F2FP.BF16.F32.PACK_AB R5, R7, R6 ;  /* 0x000000060705723e */ /* 0x000fe200000010ff */
[C---:B------:R-:W-:Y:S01]  /*9b10*/  FFMA R8, R81.reuse, R85, R8 ;  /* 0x0000005551087223 */ /* 0x040fe20000000008 */
[----:B------:R-:W-:Y:S01]  /*9b20*/  LOP3.LUT R108, R112, 0xffff0000, RZ, 0xc0, !PT ;  /* 0xffff0000706c7812 */ /* 0x000fe200078ec0ff */
[----:B------:R-:W-:Y:S01]  /*9b30*/  FFMA R9, R81, R88, R9 ;  /* 0x0000005851097223 */ /* 0x000fe20000000009 */
[C---:B------:R-:W-:Y:S01]  /*9b40*/  SHF.L.U32 R107, R113.reuse, 0x10, RZ ;  /* 0x00000010716b7819 */ /* 0x040fe200000006ff */
[C---:B------:R-:W-:Y:S01]  /*9b50*/  FMUL R10, R78.reuse, R10 ;  /* 0x0000000a4e0a7220 */ /* 0x040fe20000400000 */
[----:B------:R-:W-:Y:S01]  /*9b60*/  LOP3.LUT R110, R113, 0xffff0000, RZ, 0xc0, !PT ;  /* 0xffff0000716e7812 */ /* 0x000fe200078ec0ff */
[----:B------:R-:W-:Y:S01]  /*9b70*/  FMUL R11, R78, R11 ;  /* 0x0000000b4e0b7220 */ /* 0x000fe20000400000 */
[----:B------:R-:W-:Y:S01]  /*9b80*/  F2FP.BF16.F32.PACK_AB R6, R9, R8 ;  /* 0x000000080906723e */ /* 0x000fe200000010ff */
[C---:B------:R-:W-:Y:S01]  /*9b90*/  FFMA R10, R81.reuse, R87, R10 ;  /* 0x00000057510a7223 */ /* 0x040fe2000000000a */
[C---:B------:R-:W-:Y:S01]  /*9ba0*/  SHF.L.U32 R109, R114.reuse, 0x10, RZ ;  /* 0x00000010726d7819 */ /* 0x040fe200000006ff */
[----:B------:R-:W-:Y:S01]  /*9bb0*/  FFMA R11, R81, R90, R11 ;  /* 0x0000005a510b7223 */ /* 0x000fe2000000000b */
[----:B------:R-:W-:Y:S01]  /*9bc0*/  LOP3.LUT R112, R114, 0xffff0000, RZ, 0xc0, !PT ;  /* 0xffff000072707812 */ /* 0x000fe200078ec0ff */
[C---:B------:R-:W-:Y:S01]  /*9bd0*/  FMUL R0, R78.reuse, R12 ;  /* 0x0000000c4e007220 */ /* 0x040fe20000400000 */
[----:B------:R-:W-:Y:S01]  /*9be0*/  SHF.L.U32 R111, R115, 0x10, RZ ;  /* 0x00000010736f7819 */ /* 0x000fe200000006ff */
[C---:B------:R-:W-:Y:S01]  /*9bf0*/  FMUL R2, R78.reuse, R13 ;  /* 0x0000000d4e027220 */ /* 0x040fe20000400000 */
[----:B------:R-:W-:Y:S01]  /*9c00*/  F2FP.BF16.F32.PACK_AB R7, R11, R10 ;  /* 0x0000000a0b07723e */ /* 0x000fe200000010ff */
[C---:B------:R-:W-:Y:S01]  /*9c10*/  FMUL R3, R78.reuse, R14 ;  /* 0x0000000e4e037220 */ /* 0x040fe20000400000 */
[----:B------:R-:W-:Y:S01]  /*9c20*/  LOP3.LUT R114, R115, 0xffff0000, RZ, 0xc0, !PT ;  /* 0xffff000073727812 */ /* 0x000fe200078ec0ff */
[----:B------:R-:W-:Y:S01]  /*9c30*/  FMUL R15, R78, R15 ;  /* 0x0000000f4e0f7220 */ /* 0x000fe20000400000 */
[C---:B------:R-:W-:Y:S01]  /*9c40*/  SHF.L.U32 R113, R120.reuse, 0x10, RZ ;  /* 0x0000001078717819 */ /* 0x040fe200000006ff */
[----:B------:R-:W-:Y:S01]  /*9c50*/  FFMA R0, R81, R89, R0 ;  /* 0x0000005951007223 */ /* 0x000fe20000000000 */
[----:B------:R-:W-:Y:S01]  /*9c60*/  LOP3.LUT R116, R120, 0xffff0000, RZ, 0xc0, !PT ;  /* 0xffff000078747812 */ /* 0x000fe200078ec0ff */
[C---:B------:R-:W-:Y:S01]  /*9c70*/  FMUL R12, R78.reuse, R16 ;  /* 0x000000104e0c7220 */ /* 0x040fe20000400000 */
[----:B------:R-:W-:Y:S01]  /*9c80*/  SHF.L.U32 R115, R121, 0x10, RZ ;  /* 0x0000001079737819 */ /* 0x000fe200000006ff */
[----:B------:R-:W-:Y:S01]  /*9c90*/  FFMA R2, R81, R91, R2 ;  /* 0x0000005b51027223 */ /* 0x000fe20000000002 */
[----:B------:R-:W-:Y:S01]  /*9ca0*/  LOP3.LUT R118, R121, 0xffff0000, RZ, 0xc0, !PT ;  /* 0xffff000079767812 */ /* 0x000fe200078ec0ff */
[----:B------:R-:W-:Y:S01]  /*9cb0*/  FMUL R13, R78, R17 ;  /* 0x000000114e0d7220 */ /* 0x000fe20000400000 */
[----:B------:R-:W-:Y:S01]  /*9cc0*/  SHF.L.U32 R117, R122, 0x10, RZ ;  /* 0x000000107a757819 */ /* 0x000fe200000006ff */
[C---:B------:R-:W-:Y:S01]  /*9cd0*/  FFMA R3, R81.reuse, R92, R3 ;  /* 0x0000005c51037223 */ /* 0x040fe20000000003 */
[----:B------:R-:W-:Y:S01]  /*9ce0*/  F2FP.BF16.F32.PACK_AB R8, R2, R0 ;  /* 0x000000000208723e */ /* 0x000fe200000010ff */
[----:B------:R-:W-:Y:S01]  /*9cf0*/  FMUL R14, R78, R18 ;  /* 0x000000124e0e7220 */ /* 0x000fe20000400000 */
[----:B------:R-:W-:Y:S01]  /*9d00*/  LOP3.LUT R120, R122, 0xffff0000, RZ, 0xc0, !PT ;  /* 0xffff00007a787812 */ /* 0x000fe200078ec0ff */
[----:B------:R-:W-:Y:S01]  /*9d10*/  FFMA R15, R81, R94, R15 ;  /* 0x0000005e510f7223 */ /* 0x000fe2000000000f */
[C---:B------:R-:W-:Y:S01]  /*9d20*/  SHF.L.U32 R119, R123.reuse, 0x10, RZ ;  /* 0x000000107b777819 */ /* 0x040fe200000006ff */
[C---:B------:R-:W-:Y:S01]  /*9d30*/  FMUL R19, R78.reuse, R19 ;  /* 0x000000134e137220 */ /* 0x040fe20000400000 */
[----:B------:R-:W-:Y:S01]  /*9d40*/  LOP3.LUT R122, R123, 0xffff0000, RZ, 0xc0, !PT ;  /* 0xffff00007b7a7812 */ /* 0x000fe200078ec0ff */
[----:B------:R-:W-:Y:S01]  /*9d50*/  FFMA R12, R81, R93, R12 ;  /* 0x0000005d510c7223 */ /* 0x000fe2000000000c */
[----:B------:R-:W-:Y:S01]  /*9d60*/  F2FP.BF16.F32.PACK_AB R9, R15, R3 ;  /* 0x000000030f09723e */ /* 0x000fe200000010ff */
[----:B------:R-:W-:Y:S01]  /*9d70*/  FMUL R16, R78, R20 ;  /* 0x000000144e107220 */ /* 0x000fe20000400000 */
[C---:B------:R-:W-:Y:S01]  /*9d80*/  SHF.L.U32 R121, R128.reuse, 0x10, RZ ;  /* 0x0000001080797819 */ /* 0x040fe200000006ff */
[----:B------:R1:W-:Y:S01]  /*9d90*/  STS.128 [R182+UR48+0xc400], R4 ;  /* 0x00c40004b6007988 */ /* 0x0003e20008000c30 */
[C---:B------:R-:W-:Y:S01]  /*9da0*/  FFMA R13, R81.reuse, R96, R13 ;  /* 0x00000060510d7223 */ /* 0x040fe2000000000d */
[----:B------:R-:W-:Y:S01]  /*9db0*/  LOP3.LUT R124, R128, 0xffff0000, RZ, 0xc0, !PT ;  /* 0xffff0000807c7812 */ /* 0x000fe200078ec0ff */
[C---:B------:R-:W-:Y:S01]  /*9dc0*/  FFMA R14, R81.reuse, R95, R14 ;  /* 0x0000005f510e7223 */ /* 0x040fe2000000000e */
[----:B------:R-:W-:Y:S01]  /*9dd0*/  FFMA R19, R81, R98, R19 ;  /* 0x0000006251137223 */ /* 0x000fe20000000013 */
[----:B------:R-:W-:Y:S01]  /*9de0*/  SHF.L.U32 R123, R129, 0x10, RZ ;  /* 0x00000010817b7819 */ /* 0x000fe200000006ff */
[----:B------:R-:W-:Y:S01]  /*9df0*/  FFMA R16, R81, R97, R16 ;  /* 0x0000006151107223 */ /* 0x000fe20000000010 */
[----:B------:R-:W-:Y:S01]  /*9e00*/  F2FP.BF16.F32.PACK_AB R10, R13, R12 ;  /* 0x0000000c0d0a723e */ /* 0x000fe200000010ff */
[C---:B------:R-:W-:Y:S01]  /*9e10*/  FMUL R17, R78.reuse, R21 ;  /* 0x000000154e117220 */ /* 0x040fe20000400000 */
[----:B------:R-:W-:Y:S01]  /*9e20*/  F2FP.BF16.F32.PACK_AB R11, R19, R14 ;  /* 0x0000000e130b723e */ /* 0x000fe200000010ff */
[C---:B------:R-:W-:Y:S01]  /*9e30*/  FMUL R18, R78.reuse, R22 ;  /* 0x000000164e127220 */ /* 0x040fe20000400000 */
[C---:B------:R-:W-:Y:S01]  /*9e40*/  FMUL R23, R78.reuse, R23 ;  /* 0x000000174e177220 */ /* 0x040fe20000400000 */
[----:B------:R-:W-:Y:S01]  /*9e50*/  FFMA R17, R81, R100, R17 ;  /* 0x0000006451117223 */ /* 0x000fe20000000011 */
[C---:B------:R-:W-:Y:S01]  /*9e60*/  FMUL R20, R78.reuse, R24 ;  /* 0x000000184e147220 */ /* 0x040fe20000400000 */
[----:B------:R-:W-:Y:S01]  /*9e70*/  LOP3.LUT R126, R129, 0xffff0000, RZ, 0xc0, !PT ;  /* 0xffff0000817e7812 */ /* 0x000fe200078ec0ff */
[----:B------:R1:W-:Y:S01]  /*9e80*/  STS.128 [R181+0xc400], R8 ;  /* 0x00c40008b5007388 */ /* 0x0003e20000000c00 */
[----:B------:R-:W-:Y:S01]  /*9e90*/  FFMA R18, R81, R99, R18 ;  /* 0x0000006351127223 */ /* 0x000fe20000000012 */
[----:B------:R-:W-:Y:S01]  /*9ea0*/  F2FP.BF16.F32.PACK_AB R16, R17, R16 ;  /* 0x000000101110723e */ /* 0x000fe200000010ff */
[C---:B------:R-:W-:Y:S01]  /*9eb0*/  FFMA R23, R81.reuse, R102, R23 ;  /* 0x0000006651177223 */ /* 0x040fe20000000017 */
[----:B------:R-:W-:Y:S01]  /*9ec0*/  FFMA R20, R81, R101, R20 ;  /* 0x0000006551147223 */ /* 0x000fe20000000014 */
[----:B------:R-:W-:Y:S01]  /*9ed0*/  FMUL R21, R78, R25 ;  /* 0x000000194e157220 */ /* 0x000fe20000400000 */
[----:B------:R-:W-:Y:S01]  /*9ee0*/  SHF.L.U32 R125, R130, 0x10, RZ ;  /* 0x00000010827d7819 */ /* 0x000fe200000006ff */
[C---:B------:R-:W-:Y:S01]  /*9ef0*/  FMUL R22, R78.reuse, R26 ;  /* 0x0000001a4e167220 */ /* 0x040fe20000400000 */
[----:B------:R-:W-:Y:S01]  /*9f00*/  F2FP.BF16.F32.PACK_AB R17, R23, R18 ;  /* 0x000000121711723e */ /* 0x000fe200000010ff */
[C---:B------:R-:W-:Y:S01]  /*9f10*/  FFMA R21, R81.reuse, R104, R21 ;  /* 0x0000006851157223 */ /* 0x040fe20000000015 */
[----:B------:R-:W-:Y:S01]  /*9f20*/  FMUL R27, R78, R27 ;  /* 0x0000001b4e1b7220 */ /* 0x000fe20000400000 */
[----:B------:R-:W-:Y:S01]  /*9f30*/  FFMA R22, R81, R103, R22 ;  /* 0x0000006751167223 */ /* 0x000fe20000000016 */
[----:B------:R-:W-:Y:S01]  /*9f40*/  LOP3.LUT R128, R130, 0xffff0000, RZ, 0xc0, !PT ;  /* 0xffff000082807812 */ /* 0x000fe200078ec0ff */
[C---:B------:R-:W-:Y:S01]  /*9f50*/  FMUL R24, R78.reuse, R28 ;  /* 0x0000001c4e187220 */ /* 0x040fe20000400000 */
[----:B------:R-:W-:Y:S01]  /*9f60*/  F2FP.BF16.F32.PACK_AB R18, R21, R20 ;  /* 0x000000141512723e */ /* 0x000fe200000010ff */
[C---:B------:R-:W-:Y:S01]  /*9f70*/  FFMA R27, R81.reuse, R106, R27 ;  /* 0x0000006a511b7223 */ /* 0x040fe2000000001b */
[C---:B------:R-:W-:Y:S01]  /*9f80*/  FMUL R25, R78.reuse, R29 ;  /* 0x0000001d4e197220 */ /* 0x040fe20000400000 */
[----:B------:R-:W-:Y:S01]  /*9f90*/  FFMA R24, R81, R105, R24 ;  /* 0x0000006951187223 */ /* 0x000fe20000000018 */
[----:B------:R-:W-:Y:S01]  /*9fa0*/  SHF.L.U32 R127, R131, 0x10, RZ ;  /* 0x00000010837f7819 */ /* 0x000fe200000006ff */
[C---:B------:R-:W-:Y:S01]  /*9fb0*/  FMUL R26, R78.reuse, R30 ;  /* 0x0000001e4e1a7220 */ /* 0x040fe20000400000 */
[----:B------:R-:W-:Y:S01]  /*9fc0*/  F2FP.BF16.F32.PACK_AB R19, R27, R22 ;  /* 0x000000161b13723e */ /* 0x000fe200000010ff */
[C---:B------:R-:W-:Y:S01]  /*9fd0*/  FFMA R25, R81.reuse, R108, R25 ;  /* 0x0000006c51197223 */ /* 0x040fe20000000019 */
[C---:B------:R-:W-:Y:S01]  /*9fe0*/  FMUL R31, R78.reuse, R31 ;  /* 0x0000001f4e1f7220 */ /* 0x040fe20000400000 */
[----:B------:R-:W-:Y:S01]  /*9ff0*/  FFMA R26, R81, R107, R26 ;  /* 0x0000006b511a7223 */ /* 0x000fe2000000001a */
[----:B------:R-:W-:Y:S01]  /*a000*/  LOP3.LUT R130, R131, 0xffff0000, RZ, 0xc0, !PT ;  /* 0xffff000083827812 */ /* 0x000fe200078ec0ff */
[----:B------:R1:W-:Y:S01]  /*a010*/  STS.128 [R180+0xc400], R16 ;  /* 0x00c40010b4007388 */ /* 0x0003e20000000c00 */
[----:B------:R-:W-:Y:S01]  /*a020*/  F2FP.BF16.F32.PACK_AB R24, R25, R24 ;  /* 0x000000181918723e */ /* 0x000fe200000010ff */
[C---:B------:R-:W-:Y:S01]  /*a030*/  FFMA R31, R81.reuse, R110, R31 ;  /* 0x0000006e511f7223 */ /* 0x040fe2000000001f */
[C---:B------:R-:W-:Y:S01]  /*a040*/  FMUL R28, R78.reuse, R32 ;  /* 0x000000204e1c7220 */ /* 0x040fe20000400000 */
[C---:B------:R-:W-:Y:S01]  /*a050*/  FMUL R29, R78.reuse, R33 ;  /* 0x000000214e1d7220 */ /* 0x040fe20000400000 */
[----:B------:R-:W-:Y:S01]  /*a060*/  FMUL R30, R78, R34 ;  /* 0x000000224e1e7220 */ /* 0x000fe20000400000 */
[----:B------:R-:W-:Y:S01]  /*a070*/  SHF.L.U32 R129, R136, 0x10, RZ ;  /* 0x0000001088817819 */ /* 0x000fe200000006ff */
[----:B------:R-:W-:Y:S01]  /*a080*/  FFMA R28, R81, R109, R28 ;  /* 0x0000006d511c7223 */ /* 0x000fe2000000001c */
[----:B------:R-:W-:Y:S01]  /*a090*/  F2FP.BF16.F32.PACK_AB R25, R31, R26 ;  /* 0x0000001a1f19723e */ /* 0x000fe200000010ff */
[C---:B------:R-:W-:Y:S01]  /*a0a0*/  FFMA R29, R81.reuse, R112, R29 ;  /* 0x00000070511d7223 */ /* 0x040fe2000000001d */
[----:B------:R-:W-:Y:S01]  /*a0b0*/  FFMA R30, R81, R111, R30 ;  /* 0x0000006f511e7223 */ /* 0x000fe2000000001e */
[----:B------:R-:W-:Y:S01]  /*a0c0*/  FMUL R35, R78, R35 ;  /* 0x000000234e237220 */ /* 0x000fe20000400000 */
        /* <DEDUP_REMOVED lines=34> */
[----:B------:R-:W-:Y:S01]  /*a2f0*/  FFMA R41, R81, R124, R41 ;  /* 0x0000007c51297223 */ /* 0x000fe20000000029 */
[C---:B------:R-:W-:Y:S01]  /*a300*/  FMUL R47, R78.reuse, R47 ;  /* 0x0000002f4e2f7220 */ /* 0x040fe20000400000 */
[C---:B------:R-:W-:Y:S01]  /*a310*/  FMUL R44, R78.reuse, R48 ;  /* 0x000000304e2c7220 */ /* 0x040fe20000400000 */
[----:B------:R-:W-:Y:S01]  /*a320*/  FMUL R45, R78, R49 ;  /* 0x000000314e2d7220 */ /* 0x000fe20000400000 */
[----:B------:R1:W-:Y:S01]  /*a330*/  STS.128 [R177+0xc400], R32 ;  /* 0x00c40020b1007388 */ /* 0x0003e20000000c00 */
[----:B------:R-:W-:Y:S01]  /*a340*/  LOP3.LUT R138, R139, 0xffff0000, RZ, 0xc0, !PT ;  /* 0xffff00008b8a7812 */ /* 0x000fe200078ec0ff */
[----:B------:R-:W-:Y:S01]  /*a350*/  FFMA R42, R81, R123, R42 ;  /* 0x0000007b512a7223 */ /* 0x000fe2000000002a */
[----:B------:R-:W-:Y:S01]  /*a360*/  F2FP.BF16.F32.PACK_AB R40, R41, R40 ;  /* 0x000000282928723e */ /* 0x000fe200000010ff */
[C---:B------:R-:W-:Y:S01]  /*a370*/  FFMA R47, R81.reuse, R126, R47 ;  /* 0x0000007e512f7223 */ /* 0x040fe2000000002f */
[C---:B------:R-:W-:Y:S01]  /*a380*/  FFMA R44, R81.reuse, R125, R44 ;  /* 0x0000007d512c7223 */ /* 0x040fe2000000002c */
[----:B------:R-:W-:Y:S01]  /*a390*/  SHF.L.U32 R137, R144, 0x10, RZ ;  /* 0x0000001090897819 */ /* 0x000fe200000006ff */
[C---:B------:R-:W-:Y:S01]  /*a3a0*/  FFMA R45, R81.reuse, R128, R45 ;  /* 0x00000080512d7223 */ /* 0x040fe2000000002d */
[C---:B------:R-:W-:Y:S01]  /*a3b0*/  FMUL R46, R78.reuse, R50 ;  /* 0x000000324e2e7220 */ /* 0x040fe20000400000 */
[C---:B------:R-:W-:Y:S01]  /*a3c0*/  FMUL R51, R78.reuse, R51 ;  /* 0x000000334e337220 */ /* 0x040fe20000400000 */
[C---:B------:R-:W-:Y:S01]  /*a3d0*/  FMUL R48, R78.reuse, R52 ;  /* 0x000000344e307220 */ /* 0x040fe20000400000 */
[C---:B------:R-:W-:Y:S01]  /*a3e0*/  FMUL R49, R78.reuse, R53 ;  /* 0x000000354e317220 */ /* 0x040fe20000400000 */
[C---:B------:R-:W-:Y:S01]  /*a3f0*/  FFMA R46, R81.reuse, R127, R46 ;  /* 0x0000007f512e7223 */ /* 0x040fe2000000002e */
[C---:B------:R-:W-:Y:S01]  /*a400*/  FMUL R50, R78.reuse, R54 ;  /* 0x000000364e327220 */ /* 0x040fe20000400000 */
[C---:B------:R-:W-:Y:S01]  /*a410*/  FFMA R51, R81.reuse, R130, R51 ;  /* 0x0000008251337223 */ /* 0x040fe20000000033 */
[C---:B------:R-:W-:Y:S01]  /*a420*/  FMUL R55, R78.reuse, R55 ;  /* 0x000000374e377220 */ /* 0x040fe20000400000 */
[C---:B------:R-:W-:Y:S01]  /*a430*/  FFMA R48, R81.reuse, R129, R48 ;  /* 0x0000008151307223 */ /* 0x040fe20000000030 */
[C---:B------:R-:W-:Y:S01]  /*a440*/  FMUL R52, R78.reuse, R56 ;  /* 0x000000384e347220 */ /* 0x040fe20000400000 */
[C---:B------:R-:W-:Y:S01]  /*a450*/  FFMA R49, R81.reuse, R132, R49 ;  /* 0x0000008451317223 */ /* 0x040fe20000000031 */
[C---:B------:R-:W-:Y:S01]  /*a460*/  FMUL R53, R78.reuse, R57 ;  /* 0x000000394e357220 */ /* 0x040fe20000400000 */
[----:B------:R-:W-:Y:S01]  /*a470*/  FFMA R50, R81, R131, R50 ;  /* 0x0000008351327223 */ /* 0x000fe20000000032 */
[C---:B------:R-:W-:Y:S01]  /*a480*/  FMUL R54, R78.reuse, R58 ;  /* 0x0000003a4e367220 */ /* 0x040fe20000400000 */
[----:B------:R-:W-:Y:S01]  /*a490*/  F2FP.BF16.F32.PACK_AB R41, R47, R42 ;  /* 0x0000002a2f29723e */ /* 0x000fe200000010ff */
[----:B------:R-:W-:Y:S01]  /*a4a0*/  FFMA R55, R81, R134, R55 ;  /* 0x0000008651377223 */ /* 0x000fe20000000037 */
[C---:B------:R-:W-:Y:S01]  /*a4b0*/  FMUL R59, R78.reuse, R59 ;  /* 0x0000003b4e3b7220 */ /* 0x040fe20000400000 */
[----:B------:R-:W-:Y:S01]  /*a4c0*/  F2FP.BF16.F32.PACK_AB R42, R45, R44 ;  /* 0x0000002c2d2a723e */ /* 0x000fe200000010ff */
[----:B------:R-:W-:Y:S01]  /*a4d0*/  FFMA R52, R81, R133, R52 ;  /* 0x0000008551347223 */ /* 0x000fe20000000034 */
[----:B------:R-:W-:Y:S01]  /*a4e0*/  F2FP.BF16.F32.PACK_AB R43, R51, R46 ;  /* 0x0000002e332b723e */ /* 0x000fe200000010ff */
[----:B------:R-:W-:Y:S01]  /*a4f0*/  FMUL R56, R78, R60 ;  /* 0x0000003c4e387220 */ /* 0x000fe20000400000 */
[----:B------:R-:W-:Y:S01]  /*a500*/  LOP3.LUT R140, R144, 0xffff0000, RZ, 0xc0, !PT ;  /* 0xffff0000908c7812 */ /* 0x000fe200078ec0ff */
[----:B------:R-:W-:Y:S01]  /*a510*/  FFMA R53, R81, R136, R53 ;  /* 0x0000008851357223 */ /* 0x000fe20000000035 */
[----:B------:R-:W-:Y:S01]  /*a520*/  SHF.L.U32 R139, R145, 0x10, RZ ;  /* 0x00000010918b7819 */ /* 0x000fe200000006ff */
[----:B------:R1:W-:Y:S01]  /*a530*/  STS.128 [R176+0xc400], R40 ;  /* 0x00c40028b0007388 */ /* 0x0003e20000000c00 */
[C---:B------:R-:W-:Y:S01]  /*a540*/  FMUL R57, R78.reuse, R61 ;  /* 0x0000003d4e397220 */ /* 0x040fe20000400000 */
[----:B------:R-:W-:Y:S01]  /*a550*/  FFMA R54, R81, R135, R54 ;  /* 0x0000008751367223 */ /* 0x000fe20000000036 */
[----:B------:R-:W-:Y:S01]  /*a560*/  LOP3.LUT R142, R145, 0xffff0000, RZ, 0xc0, !PT ;  /* 0xffff0000918e7812 */ /* 0x000fe200078ec0ff */
[----:B------:R-:W-:Y:S01]  /*a570*/  FMUL R58, R78, R62 ;  /* 0x0000003e4e3a7220 */ /* 0x000fe20000400000 */
[C---:B------:R-:W-:Y:S01]  /*a580*/  FFMA R59, R81.reuse, R138, R59 ;  /* 0x0000008a513b7223 */ /* 0x040fe2000000003b */
[----:B------:R-:W-:Y:S01]  /*a590*/  SHF.L.U32 R141, R146, 0x10, RZ ;  /* 0x00000010928d7819 */ /* 0x000fe200000006ff */
[----:B------:R-:W-:Y:S01]  /*a5a0*/  FMUL R63, R78, R63 ;  /* 0x0000003f4e3f7220 */ /* 0x000fe20000400000 */
        /* <DEDUP_REMOVED lines=9> */
[C---:B------:R-:W-:Y:S01]  /*a640*/  FMUL R62, R78.reuse, R66 ;  /* 0x000000424e3e7220 */ /* 0x040fe20000400000 */
[----:B------:R-:W-:Y:S01]  /*a650*/  F2FP.BF16.F32.PACK_AB R49, R55, R50 ;  /* 0x000000323731723e */ /* 0x000fe200000010ff */
[----:B------:R-:W-:Y:S01]  /*a660*/  FFMA R63, R81, R142, R63 ;  /* 0x0000008e513f7223 */ /* 0x000fe2000000003f */
[----:B------:R-:W-:Y:S01]  /*a670*/  FMUL R67, R78, R67 ;  /* 0x000000434e437220 */ /* 0x000fe20000400000 */
[----:B------:R-:W-:Y:S01]  /*a680*/  F2FP.BF16.F32.PACK_AB R50, R53, R52 ;  /* 0x000000343532723e */ /* 0x000fe200000010ff */
[----:B------:R-:W-:Y:S01]  /*a690*/  FFMA R60, R81, R141, R60 ;  /* 0x0000008d513c7223 */ /* 0x000fe2000000003c */
[----:B------:R-:W-:Y:S01]  /*a6a0*/  F2FP.BF16.F32.PACK_AB R51, R59, R54 ;  /* 0x000000363b33723e */ /* 0x000fe200000010ff */
[C---:B------:R-:W-:Y:S01]  /*a6b0*/  FFMA R61, R81.reuse, R144, R61 ;  /* 0x00000090513d7223 */ /* 0x040fe2000000003d */
[C---:B------:R-:W-:Y:S01]  /*a6c0*/  FFMA R62, R81.reuse, R143, R62 ;  /* 0x0000008f513e7223 */ /* 0x040fe2000000003e */
[----:B------:R-:W-:Y:S01]  /*a6d0*/  FFMA R67, R81, R146, R67 ;  /* 0x0000009251437223 */ /* 0x000fe20000000043 */
[----:B------:R-:W-:Y:S01]  /*a6e0*/  F2FP.BF16.F32.PACK_AB R56, R57, R56 ;  /* 0x000000383938723e */ /* 0x000fe200000010ff */
[----:B------:R1:W-:Y:S01]  /*a6f0*/  STS.128 [R175+0xc400], R48 ;  /* 0x00c40030af007388 */ /* 0x0003e20000000c00 */
[----:B------:R-:W-:Y:S02]  /*a700*/  F2FP.BF16.F32.PACK_AB R57, R63, R58 ;  /* 0x0000003a3f39723e */ /* 0x000fe400000010ff */
        /* <DEDUP_REMOVED lines=20> */
.L_x_121:
[----:B------:R-:W-:Y:S05]  /*a850*/  BSYNC.RECONVERGENT B0 ;  /* 0x0000000000007941 */ /* 0x000fea0003800200 */
.L_x_120:
[----:B------:R-:W-:Y:S01]  /*a860*/  BAR.SYNC.DEFER_BLOCKING 0x1, 0x80 ;  /* 0x0042000000007b1d */ /* 0x000fe20000010000 */
[----:B------:R-:W-:Y:S01]  /*a870*/  UISETP.NE.AND UP0, UPT, UR49, -0x4, UPT ;  /* 0xfffffffc3100788c */ /* 0x000fe2000bf05270 */
[----:B------:R-:W-:Y:S08]  /*a880*/  IADD3 R76, PT, PT, R76, 0x1, RZ ;  /* 0x000000014c4c7810 */ /* 0x000ff00007ffe0ff */
[----:B------:R-:W-:Y:S05]  /*a890*/  BRA.U !UP0, `(.L_x_122) ;  /* 0x0000000108287547 */ /* 0x000fea000b800000 */
[----:B------:R-:W-:Y:S01]  /*a8a0*/  ISETP.NE.AND P0, PT, R179, RZ, PT ;  /* 0x000000ffb300720c */ /* 0x000fe20003f05270 */
[----:B------:R-:W-:Y:S01]  /*a8b0*/  IMAD.U32 R3, RZ, RZ, UR51 ;  /* 0x00000033ff037e24 */ /* 0x000fe2000f8e00ff */
[----:B------:R-:W-:Y:S01]  /*a8c0*/  UIADD3 UR51, UPT, UPT, UR51, 0x1, URZ ;  /* 0x0000000133337890 */ /* 0x000fe2000fffe0ff */
[----:B------:R-:W-:Y:S03]  /*a8d0*/  IMAD.U32 R0, RZ, RZ, UR37 ;  /* 0x00000025ff007e24 */ /* 0x000fe6000f8e00ff */
[----:B------:R-:W-:Y:S04]  /*a8e0*/  UISETP.NE.AND UP0, UPT, UR51, 0x4, UPT ;  /* 0x000000043300788c */ /* 0x000fe8000bf05270 */
[----:B------:R-:W-:Y:S03]  /*a8f0*/  USEL UR51, UR51, URZ, UP0 ;  /* 0x000000ff33337287 */ /* 0x000fe60008000000 */
[----:B------:R-:W-:Y:S05]  /*a900*/  @P0 LEA R3, R3, UR48, 0x3 ;  /* 0x0000003003030c11 */ /* 0x000fea000f8e18ff */
[----:B------:R-:W-:Y:S05]  /*a910*/  @P0 VIADD R3, R3, 0x50 ;  /* 0x0000005003030836 */ /* 0x000fea0000000000 */
[----:B------:R-:W-:Y:S04]  /*a920*/  @P0 PRMT R0, R0, 0x654, R3 ;  /* 0x0000065400000816 */ /* 0x000fe80000000003 */
[----:B------:R2:W-:Y:S03]  /*a930*/  @P0 SYNCS.ARRIVE.TRANS64.RED.A1T0 RZ, [R0+URZ], RZ ;  /* 0x000000ff00ff09a7 */ /* 0x0005e600081004ff */
.L_x_122:
[----:B------:R-:W-:Y:S01]  /*a940*/  ISETP.NE.AND P2, PT, R171, RZ, PT ;  /* 0x000000ffab00720c */ /* 0x000fe20003f45270 */
[----:B------:R-:W-:Y:S01]  /*a950*/  UIADD3 UR49, UPT, UPT, UR49, 0x4, URZ ;  /* 0x0000000431317890 */ /* 0x000fe2000fffe0ff */
[----:B------:R-:W-:Y:S01]  /*a960*/  ISETP.NE.AND P0, PT, R173, 0x2, PT ;  /* 0x00000002ad00780c */ /* 0x000fe20003f05270 */
[----:B------:R-:W-:Y:S01]  /*a970*/  IMAD.IADD R20, R75, 0x1, R154 ;  /* 0x000000014b147824 */ /* 0x000fe200078e029a */
[----:B------:R-:W-:Y:S01]  /*a980*/  ISETP.NE.AND P1, PT, R76, 0x2, PT ;  /* 0x000000024c00780c */ /* 0x000fe20003f25270 */
[----:B------:R-:W-:Y:S01]  /*a990*/  IMAD.IADD R21, R77, 0x1, R156 ;  /* 0x000000014d157824 */ /* 0x000fe200078e029c */
[----:B--2---:R-:W-:Y:S02]  /*a9a0*/  SEL R0, RZ, 0x1, P0 ;  /* 0x00000001ff007807 */ /* 0x004fe40000000000 */
[----:B------:R-:W-:Y:S02]  /*a9b0*/  SEL R3, RZ, 0x1, P1 ;  /* 0x00000001ff037807 */ /* 0x000fe40000800000 */
[----:B------:R-:W-:Y:S02]  /*a9c0*/  LOP3.LUT R165, R165, R0, RZ, 0x3c, !PT ;  /* 0x00000000a5a57212 */ /* 0x000fe400078e3cff */
[----:B------:R-:W-:Y:S02]  /*a9d0*/  LOP3.LUT R166, R166, R3, RZ, 0x3c, !PT ;  /* 0x00000003a6a67212 */ /* 0x000fe400078e3cff */
[----:B------:R-:W-:Y:S02]  /*a9e0*/  @P2 R2UR UR36, R164 ;  /* 0x00000000a42422ca */ /* 0x000fe400000e0000 */
[----:B------:R-:W-:Y:S02]  /*a9f0*/  SEL R173, R173, RZ, P0 ;  /* 0x000000ffadad7207 */ /* 0x000fe40000000000 */
[----:B------:R-:W-:Y:S01]  /*aa00*/  SEL R76, R76, RZ, P1 ;  /* 0x000000ff4c4c7207 */ /* 0x000fe20000800000 */
[----:B------:R-:W-:Y:S10]  /*aa10*/  @P2 BRA `(.L_x_123) ;  /* 0xffffffa000242947 */ /* 0x000ff4000383ffff */
[----:B------:R-:W-:-:S09]  /*aa20*/  UISETP.NE.AND UP0, UPT, UR50, URZ, UPT ;  /* 0x000000ff3200728c */ /* 0x000fd2000bf05270 */
[----:B------:R-:W-:Y:S05]  /*aa30*/  BRA.U !UP0, `(.L_x_124) ;  /* 0x0000000108487547 */ /* 0x000fea000b800000 */
[----:B------:R-:W2:Y:S02]  /*aa40*/  LDCU.64 UR4, c[0x0][0x890] ;  /* 0x00011200ff0477ac */ /* 0x000ea40008000a00 */
[----:B--2---:R-:W-:-:S04]  /*aa50*/  UISETP.NE.U32.AND UP0, UPT, UR4, URZ, UPT ;  /* 0x000000ff0400728c */ /* 0x004fc8000bf05070 */
[----:B------:R-:W-:-:S09]  /*aa60*/  UISETP.NE.AND.EX UP0, UPT, UR5, URZ, UPT, UP0 ;  /* 0x000000ff0500728c */ /* 0x000fd2000bf05300 */
[----:B------:R-:W-:Y:S05]  /*aa70*/  BRA.U UP0, `(.L_x_125) ;  /* 0x00000001000c7547 */ /* 0x000fea000b800000 */
[----:B------:R-:W-:-:S13]  /*aa80*/  FSETP.NEU.AND P0, PT, R81, RZ, PT ;  /* 0x000000ff5100720b */ /* 0x000fda0003f0d000 */
[----:B------:R-:W-:Y:S05]  /*aa90*/  @!P0 EXIT ;  /* 0x000000000000894d */ /* 0x000fea0003800000 */
[----:B------:R-:W-:Y:S05]  /*aaa0*/  BRA `(.L_x_124) ;  /* 0x00000000002c7947 */ /* 0x000fea0003800000 */
.L_x_125:
[----:B------:R-:W-:Y:S01]  /*aab0*/  ISETP.NE.AND P0, PT, R172, RZ, PT ;  /* 0x000000ffac00720c */ /* 0x000fe20003f05270 */
[----:B------:R-:W-:-:S12]  /*aac0*/  BSSY.RECONVERGENT B0, `(.L_x_124) ;  /* 0x0000009000007945 */ /* 0x000fd80003800200 */
[----:B------:R-:W-:Y:S05]  /*aad0*/  @P0 BRA `(.L_x_126) ;  /* 0x0000000000140947 */ /* 0x000fea0003800000 */
[----:B------:R-:W2:Y:S02]  /*aae0*/  LDCU.64 UR4, c[0x0][0x888] ;  /* 0x00011100ff0477ac */ /* 0x000ea40008000a00 */
[----:B--2---:R-:W-:-:S04]  /*aaf0*/  ISETP.NE.U32.AND P0, PT, RZ, UR4, PT ;  /* 0x00000004ff007c0c */ /* 0x004fc8000bf05070 */
[----:B------:R-:W-:-:S13]  /*ab00*/  ISETP.NE.AND.EX P0, PT, RZ, UR5, PT, P0 ;  /* 0x00000005ff007c0c */ /* 0x000fda000bf05300 */
[----:B------:R-:W-:Y:S05]  /*ab10*/  @!P0 EXIT ;  /* 0x000000000000894d */ /* 0x000fea0003800000 */
[----:B------:R-:W-:Y:S05]  /*ab20*/  BRA `(.L_x_127) ;  /* 0x0000000000087947 */ /* 0x000fea0003800000 */
.L_x_126:
[----:B------:R-:W-:-:S13]  /*ab30*/  FSETP.NEU.AND P0, PT, R81, RZ, PT ;  /* 0x000000ff5100720b */ /* 0x000fda0003f0d000 */
[----:B------:R-:W-:Y:S05]  /*ab40*/  @!P0 EXIT ;  /* 0x000000000000894d */ /* 0x000fea0003800000 */
.L_x_127:
[----:B------:R-:W-:Y:S05]  /*ab50*/  BSYNC.RECONVERGENT B0 ;  /* 0x0000000000007941 */ /* 0x000fea0003800200 */
.L_x_124:
[----:B------:R-:W-:Y:S01]  /*ab60*/  ULEA UR4, UR51, UR48, 0x3 ;  /* 0x0000003033047291 */ /* 0x000fe2000f8e18ff */
[----:B------:R-:W-:-:S04]  /*ab70*/  DEPBAR.LE SB0, 0x0 ;  /* 0x000080000000791a */ /* 0x000fc80000000000 */
[----:B------:R-:W-:-:S04]  /*ab80*/  UIADD3 UR4, UPT, UPT, UR4, 0x50, URZ ;  /* 0x0000005004047890 */ /* 0x000fc8000fffe0ff */
[----:B------:R-:W-:-:S09]  /*ab90*/  UPRMT UR4, UR37, 0x654, UR4 ;  /* 0x0000065425047896 */ /* 0x000fd20008000004 */
[----:B------:R-:W-:Y:S01]  /*aba0*/  SYNCS.ARRIVE.TRANS64.RED.A1T0 RZ, [UR4], RZ ;  /* 0x000000ffffff79a7 */ /* 0x000fe20008100404 */
[----:B------:R-:W-:Y:S05]  /*abb0*/  EXIT ;  /* 0x000000000000794d */ /* 0x000fea0003800000 */
.L_x_19:
[----:B--2---:R2:W1:Y:S02]  /*abc0*/  SYNCS.PHASECHK.TRANS64.TRYWAIT P0, [R3+URZ+0xd0], R2 ;  /* 0x0000d002030075a7 */ /* 0x00446400080011ff */
[----:B-1----:R-:W-:Y:S05]  /*abd0*/  @!P0 NANOSLEEP.SYNCS 0x989680 ;  /* 0x009896800000895d */ /* 0x002fea0003900000 */
[----:B------:R-:W1:Y:S02]  /*abe0*/  @!P0 SYNCS.PHASECHK.TRANS64 P0, [R3+URZ+0xd0], R2 ;  /* 0x0000d002030085a7 */ /* 0x000e6400080010ff */
[----:B-1----:R-:W-:Y:S05]  /*abf0*/  @!P0 BRA `(.L_x_19) ;  /* 0xfffffffc00f08947 */ /* 0x002fea000383ffff */
[----:B------:R-:W-:Y:S05]  /*ac00*/  BRA `(.L_x_128) ;  /* 0xffffff6800607947 */ /* 0x000fea000383ffff */
.L_x_22:
[----:B-1----:R-:W-:-:S07]  /*ac10*/  MOV R2, UR33 ;  /* 0x0000002100027c02 */ /* 0x002fce0008000f00 */
.L_x_129:
[----:B-1----:R1:W2:Y:S02]  /*ac20*/  SYNCS.PHASECHK.TRANS64.TRYWAIT P0, [R2+URZ+0x18], R5 ;  /* 0x00001805020075a7 */ /* 0x0022a400080011ff */
[----:B--2---:R-:W-:Y:S05]  /*ac30*/  @!P0 NANOSLEEP.SYNCS 0x989680 ;  /* 0x009896800000895d */ /* 0x004fea0003900000 */
[----:B------:R-:W2:Y:S02]  /*ac40*/  @!P0 SYNCS.PHASECHK.TRANS64 P0, [R2+URZ+0x18], R5 ;  /* 0x00001805020085a7 */ /* 0x000ea400080010ff */
[----:B--2---:R-:W-:Y:S05]  /*ac50*/  @!P0 BRA `(.L_x_129) ;  /* 0xfffffffc00f08947 */ /* 0x004fea000383ffff */
[----:B------:R-:W-:Y:S05]  /*ac60*/  BRA `(.L_x_21) ;  /* 0xffffff6800b07947 */ /* 0x000fea000383ffff */
.L_x_28:
[----:B-1----:R-:W-:-:S07]  /*ac70*/  MOV R2, UR17 ;  /* 0x0000001100027c02 */ /* 0x002fce0008000f00 */
.L_x_130:
[----:B-1----:R1:W2:Y:S02]  /*ac80*/  SYNCS.PHASECHK.TRANS64.TRYWAIT P0, [R2+URZ+0x18], R5 ;  /* 0x00001805020075a7 */ /* 0x0022a400080011ff */
[----:B--2---:R-:W-:Y:S05]  /*ac90*/  @!P0 NANOSLEEP.SYNCS 0x989680 ;  /* 0x009896800000895d */ /* 0x004fea0003900000 */
[----:B------:R-:W2:Y:S02]  /*aca0*/  @!P0 SYNCS.PHASECHK.TRANS64 P0, [R2+URZ+0x18], R5 ;  /* 0x00001805020085a7 */ /* 0x000ea400080010ff */
[----:B--2---:R-:W-:Y:S05]  /*acb0*/  @!P0 BRA `(.L_x_130) ;  /* 0xfffffffc00f08947 */ /* 0x004fea000383ffff */
[----:B------:R-:W-:Y:S05]  /*acc0*/  BRA `(.L_x_27) ;  /* 0xffffff6c00587947 */ /* 0x000fea000383ffff */
.L_x_32:
[----:B-1----:R1:W2:Y:S02]  /*acd0*/  SYNCS.PHASECHK.TRANS64.TRYWAIT P0, [R2+URZ+0x80], R3 ;  /* 0x00008003020075a7 */ /* 0x0022a400080011ff */
[----:B--2---:R-:W-:Y:S05]  /*ace0*/  @!P0 NANOSLEEP.SYNCS 0x989680 ;  /* 0x009896800000895d */ /* 0x004fea0003900000 */
[----:B------:R-:W2:Y:S02]  /*acf0*/  @!P0 SYNCS.PHASECHK.TRANS64 P0, [R2+URZ+0x80], R3 ;  /* 0x00008003020085a7 */ /* 0x000ea400080010ff */
[----:B--2---:R-:W-:Y:S05]  /*ad00*/  @!P0 BRA `(.L_x_32) ;  /* 0xfffffffc00f08947 */ /* 0x004fea000383ffff */
[----:B------:R-:W-:Y:S05]  /*ad10*/  BRA `(.L_x_131) ;  /* 0xffffff6c00e87947 */ /* 0x000fea000383ffff */
.L_x_36:
[----:B----4-:R-:W-:-:S07]  /*ad20*/  MOV R0, UR5 ;  /* 0x0000000500007c02 */ /* 0x010fce0008000f00 */
.L_x_132:
[----:B-1----:R1:W2:Y:S02]  /*ad30*/  SYNCS.PHASECHK.TRANS64.TRYWAIT P0, [R0+URZ], R3 ;  /* 0x00000003000075a7 */ /* 0x0022a400080011ff */
[----:B--2---:R-:W-:Y:S05]  /*ad40*/  @!P0 NANOSLEEP.SYNCS 0x989680 ;  /* 0x009896800000895d */ /* 0x004fea0003900000 */
[----:B------:R-:W2:Y:S02]  /*ad50*/  @!P0 SYNCS.PHASECHK.TRANS64 P0, [R0+URZ], R3 ;  /* 0x00000003000085a7 */ /* 0x000ea400080010ff */
[----:B--2---:R-:W-:Y:S05]  /*ad60*/  @!P0 BRA `(.L_x_132) ;  /* 0xfffffffc00f08947 */ /* 0x004fea000383ffff */
[----:B------:R-:W-:Y:S05]  /*ad70*/  BRA `(.L_x_133) ;  /* 0xffffff7400587947 */ /* 0x000fea000383ffff */
.L_x_37:
[----:B----4-:R-:W-:-:S07]  /*ad80*/  MOV R0, UR5 ;  /* 0x0000000500007c02 */ /* 0x010fce0008000f00 */
.L_x_134:
[----:B-1----:R1:W2:Y:S02]  /*ad90*/  SYNCS.PHASECHK.TRANS64.TRYWAIT P0, [R0+URZ], R3 ;  /* 0x00000003000075a7 */ /* 0x0022a400080011ff */
[----:B--2---:R-:W-:Y:S05]  /*ada0*/  @!P0 NANOSLEEP.SYNCS 0x989680 ;  /* 0x009896800000895d */ /* 0x004fea0003900000 */
[----:B------:R-:W2:Y:S02]  /*adb0*/  @!P0 SYNCS.PHASECHK.TRANS64 P0, [R0+URZ], R3 ;  /* 0x00000003000085a7 */ /* 0x000ea400080010ff */
[----:B--2---:R-:W-:Y:S05]  /*adc0*/  @!P0 BRA `(.L_x_134) ;  /* 0xfffffffc00f08947 */ /* 0x004fea000383ffff */
[----:B------:R-:W-:Y:S05]  /*add0*/  BRA `(.L_x_135) ;  /* 0xffffff7400647947 */ /* 0x000fea000383ffff */
.L_x_40:
[----:B-1----:R1:W2:Y:S02]  /*ade0*/  SYNCS.PHASECHK.TRANS64.TRYWAIT P0, [R0+URZ+0xc0], R5 ;  /* 0x0000c005000075a7 */ /* 0x0022a400080011ff */
[----:B--2---:R-:W-:Y:S05]  /*adf0*/  @!P0 NANOSLEEP.SYNCS 0x989680 ;  /* 0x009896800000895d */ /* 0x004fea0003900000 */
[----:B------:R-:W2:Y:S02]  /*ae00*/  @!P0 SYNCS.PHASECHK.TRANS64 P0, [R0+URZ+0xc0], R5 ;  /* 0x0000c005000085a7 */ /* 0x000ea400080010ff */
[----:B--2---:R-:W-:Y:S05]  /*ae10*/  @!P0 BRA `(.L_x_40) ;  /* 0xfffffffc00f08947 */ /* 0x004fea000383ffff */
[----:B------:R-:W-:Y:S05]  /*ae20*/  BRA `(.L_x_136) ;  /* 0xffffff7400c07947 */ /* 0x000fea000383ffff */
.L_x_41:
[----:B------:R-:W-:-:S07]  /*ae30*/  MOV R0, UR5 ;  /* 0x0000000500007c02 */ /* 0x000fce0008000f00 */
.L_x_137:
[----:B-1----:R1:W2:Y:S02]  /*ae40*/  SYNCS.PHASECHK.TRANS64.TRYWAIT P0, [R0+URZ+0x90], R5 ;  /* 0x00009005000075a7 */ /* 0x0022a400080011ff */
[----:B--2---:R-:W-:Y:S05]  /*ae50*/  @!P0 NANOSLEEP.SYNCS 0x989680 ;  /* 0x009896800000895d */ /* 0x004fea0003900000 */
[----:B------:R-:W2:Y:S02]  /*ae60*/  @!P0 SYNCS.PHASECHK.TRANS64 P0, [R0+URZ+0x90], R5 ;  /* 0x00009005000085a7 */ /* 0x000ea400080010ff */
[----:B--2---:R-:W-:Y:S05]  /*ae70*/  @!P0 BRA `(.L_x_137) ;  /* 0xfffffffc00f08947 */ /* 0x004fea000383ffff */
[----:B------:R-:W-:Y:S05]  /*ae80*/  BRA `(.L_x_138) ;  /* 0xffffff7400d07947 */ /* 0x000fea000383ffff */
.L_x_42:
[----:B-1----:R1:W2:Y:S02]  /*ae90*/  SYNCS.PHASECHK.TRANS64.TRYWAIT P1, [R0+URZ+0x80], R5 ;  /* 0x00008005000075a7 */ /* 0x0022a400080211ff */
[----:B--2---:R-:W-:Y:S05]  /*aea0*/  @!P1 NANOSLEEP.SYNCS 0x989680 ;  /* 0x009896800000995d */ /* 0x004fea0003900000 */
[----:B------:R-:W2:Y:S02]  /*aeb0*/  @!P1 SYNCS.PHASECHK.TRANS64 P1, [R0+URZ+0x80], R5 ;  /* 0x00008005000095a7 */ /* 0x000ea400080210ff */
[----:B--2---:R-:W-:Y:S05]  /*aec0*/  @!P1 BRA `(.L_x_42) ;  /* 0xfffffffc00f09947 */ /* 0x004fea000383ffff */
[----:B------:R-:W-:Y:S05]  /*aed0*/  BRA `(.L_x_139) ;  /* 0xffffff7800007947 */ /* 0x000fea000383ffff */
.L_x_45:
[----:B------:R-:W-:-:S07]  /*aee0*/  MOV R0, UR5 ;  /* 0x0000000500007c02 */ /* 0x000fce0008000f00 */
.L_x_140:
[----:B-1----:R1:W2:Y:S02]  /*aef0*/  SYNCS.PHASECHK.TRANS64.TRYWAIT P0, [R0+URZ+0x90], R3 ;  /* 0x00009003000075a7 */ /* 0x0022a400080011ff */
[----:B--2---:R-:W-:Y:S05]  /*af00*/  @!P0 NANOSLEEP.SYNCS 0x989680 ;  /* 0x009896800000895d */ /* 0x004fea0003900000 */
[----:B------:R-:W2:Y:S02]  /*af10*/  @!P0 SYNCS.PHASECHK.TRANS64 P0, [R0+URZ+0x90], R3 ;  /* 0x00009003000085a7 */ /* 0x000ea400080010ff */
[----:B--2---:R-:W-:Y:S05]  /*af20*/  @!P0 BRA `(.L_x_140) ;  /* 0xfffffffc00f08947 */ /* 0x004fea000383ffff */
[----:B------:R-:W-:Y:S05]  /*af30*/  BRA `(.L_x_44) ;  /* 0xffffff7800547947 */ /* 0x000fea000383ffff */
.L_x_52:
[----:B-1----:R1:W2:Y:S02]  /*af40*/  SYNCS.PHASECHK.TRANS64.TRYWAIT P1, [R0+URZ+0x80], R5 ;  /* 0x00008005000075a7 */ /* 0x0022a400080211ff */
[----:B--2---:R-:W-:Y:S05]  /*af50*/  @!P1 NANOSLEEP.SYNCS 0x989680 ;  /* 0x009896800000995d */ /* 0x004fea0003900000 */
[----:B------:R-:W2:Y:S02]  /*af60*/  @!P1 SYNCS.PHASECHK.TRANS64 P1, [R0+URZ+0x80], R5 ;  /* 0x00008005000095a7 */ /* 0x000ea400080210ff */
[----:B--2---:R-:W-:Y:S05]  /*af70*/  @!P1 BRA `(.L_x_52) ;  /* 0xfffffffc00f09947 */ /* 0x004fea000383ffff */
[----:B------:R-:W-:Y:S05]  /*af80*/  BRA `(.L_x_141) ;  /* 0xffffff7c00c47947 */ /* 0x000fea000383ffff */
.L_x_53:
[----:B------:R-:W-:-:S07]  /*af90*/  MOV R3, UR7 ;  /* 0x0000000700037c02 */ /* 0x000fce0008000f00 */
.L_x_142:
[----:B-1----:R1:W2:Y:S02]  /*afa0*/  SYNCS.PHASECHK.TRANS64.TRYWAIT P0, [R3+URZ+0xb0], R0 ;  /* 0x0000b000030075a7 */ /* 0x0022a400080011ff */
[----:B--2---:R-:W-:Y:S05]  /*afb0*/  @!P0 NANOSLEEP.SYNCS 0x989680 ;  /* 0x009896800000895d */ /* 0x004fea0003900000 */
[----:B------:R-:W2:Y:S02]  /*afc0*/  @!P0 SYNCS.PHASECHK.TRANS64 P0, [R3+URZ+0xb0], R0 ;  /* 0x0000b000030085a7 */ /* 0x000ea400080010ff */
[----:B--2---:R-:W-:Y:S05]  /*afd0*/  @!P0 BRA `(.L_x_142) ;  /* 0xfffffffc00f08947 */ /* 0x004fea000383ffff */
[----:B------:R-:W-:Y:S05]  /*afe0*/  BRA `(.L_x_143) ;  /* 0xffffff7c00fc7947 */ /* 0x000fea000383ffff */
.L_x_56:
[----:B------:R-:W-:Y:S07]  /*aff0*/  MOV R0, UR6 ;  /* 0x0000000600007c02 */ /* 0x000fee0008000f00 */
.L_x_144:
[----:B-1----:R1:W2:Y:S02]  /*b000*/  SYNCS.PHASECHK.TRANS64.TRYWAIT P0, [R0+URZ], R3 ;  /* 0x00000003000075a7 */ /* 0x0022a400080011ff */
[----:B--2---:R-:W-:Y:S05]  /*b010*/  @!P0 NANOSLEEP.SYNCS 0x989680 ;  /* 0x009896800000895d */ /* 0x004fea0003900000 */
[----:B------:R-:W2:Y:S02]  /*b020*/  @!P0 SYNCS.PHASECHK.TRANS64 P0, [R0+URZ], R3 ;  /* 0x00000003000085a7 */ /* 0x000ea400080010ff */
[----:B--2---:R-:W-:Y:S05]  /*b030*/  @!P0 BRA `(.L_x_144) ;  /* 0xfffffffc00f08947 */ /* 0x004fea000383ffff */
[----:B------:R-:W-:Y:S05]  /*b040*/  BRA `(.L_x_55) ;  /* 0xffffff8000187947 */ /* 0x000fea000383ffff */
.L_x_59:
[----:B------:R-:W-:-:S07]  /*b050*/  MOV R0, UR6 ;  /* 0x0000000600007c02 */ /* 0x000fce0008000f00 */
.L_x_145:
[----:B--2---:R2:W4:Y:S02]  /*b060*/  SYNCS.PHASECHK.TRANS64.TRYWAIT P0, [R0+URZ], R3 ;  /* 0x00000003000075a7 */ /* 0x00452400080011ff */
[----:B----4-:R-:W-:Y:S05]  /*b070*/  @!P0 NANOSLEEP.SYNCS 0x989680 ;  /* 0x009896800000895d */ /* 0x010fea0003900000 */
[----:B------:R-:W4:Y:S02]  /*b080*/  @!P0 SYNCS.PHASECHK.TRANS64 P0, [R0+URZ], R3 ;  /* 0x00000003000085a7 */ /* 0x000f2400080010ff */
[----:B----4-:R-:W-:Y:S05]  /*b090*/  @!P0 BRA `(.L_x_145) ;  /* 0xfffffffc00f08947 */ /* 0x010fea000383ffff */
[----:B------:R-:W-:Y:S05]  /*b0a0*/  BRA `(.L_x_146) ;  /* 0xffffff8000f47947 */ /* 0x000fea000383ffff */
.L_x_60:
[----:B------:R-:W-:-:S07]  /*b0b0*/  MOV R0, UR7 ;  /* 0x0000000700007c02 */ /* 0x000fce0008000f00 */
.L_x_147:
[----:B-1----:R1:W2:Y:S02]  /*b0c0*/  SYNCS.PHASECHK.TRANS64.TRYWAIT P0, [R0+URZ], R3 ;  /* 0x00000003000075a7 */ /* 0x0022a400080011ff */
[----:B--2---:R-:W-:Y:S05]  /*b0d0*/  @!P0 NANOSLEEP.SYNCS 0x989680 ;  /* 0x009896800000895d */ /* 0x004fea0003900000 */
[----:B------:R-:W2:Y:S02]  /*b0e0*/  @!P0 SYNCS.PHASECHK.TRANS64 P0, [R0+URZ], R3 ;  /* 0x00000003000085a7 */ /* 0x000ea400080010ff */
[----:B--2---:R-:W-:Y:S05]  /*b0f0*/  @!P0 BRA `(.L_x_147) ;  /* 0xfffffffc00f08947 */ /* 0x004fea000383ffff */
[----:B------:R-:W-:Y:S05]  /*b100*/  BRA `(.L_x_148) ;  /* 0xffffff8400007947 */ /* 0x000fea000383ffff */
.L_x_65:
[----:B--2---:R2:W3:Y:S02]  /*b110*/  SYNCS.PHASECHK.TRANS64.TRYWAIT P0, [R0+URZ+0x80], R3 ;  /* 0x00008003000075a7 */ /* 0x0044e400080011ff */
[----:B---3--:R-:W-:Y:S05]  /*b120*/  @!P0 NANOSLEEP.SYNCS 0x989680 ;  /* 0x009896800000895d */ /* 0x008fea0003900000 */
[----:B------:R-:W3:Y:S02]  /*b130*/  @!P0 SYNCS.PHASECHK.TRANS64 P0, [R0+URZ+0x80], R3 ;  /* 0x00008003000085a7 */ /* 0x000ee400080010ff */
[----:B---3--:R-:W-:Y:S05]  /*b140*/  @!P0 BRA `(.L_x_65) ;  /* 0xfffffffc00f08947 */ /* 0x008fea000383ffff */
[----:B------:R-:W-:Y:S05]  /*b150*/  BRA `(.L_x_149) ;  /* 0xffffff88000c7947 */ /* 0x000fea000383ffff */
.L_x_68:
[----:B------:R-:W-:Y:S07]  /*b160*/  MOV R0, UR7 ;  /* 0x0000000700007c02 */ /* 0x000fee0008000f00 */
.L_x_150:
[----:B--2---:R2:W3:Y:S02]  /*b170*/  SYNCS.PHASECHK.TRANS64.TRYWAIT P0, [R0+URZ+0x78], R3 ;  /* 0x00007803000075a7 */ /* 0x0044e400080011ff */
[----:B---3--:R-:W-:Y:S05]  /*b180*/  @!P0 NANOSLEEP.SYNCS 0x989680 ;  /* 0x009896800000895d */ /* 0x008fea0003900000 */
[----:B------:R-:W3:Y:S02]  /*b190*/  @!P0 SYNCS.PHASECHK.TRANS64 P0, [R0+URZ+0x78], R3 ;  /* 0x00007803000085a7 */ /* 0x000ee400080010ff */
[----:B---3--:R-:W-:Y:S05]  /*b1a0*/  @!P0 BRA `(.L_x_150) ;  /* 0xfffffffc00f08947 */ /* 0x008fea000383ffff */
[----:B------:R-:W-:Y:S05]  /*b1b0*/  BRA `(.L_x_67) ;  /* 0xffffff8800ec7947 */ /* 0x000fea000383ffff */
.L_x_71:
[----:B------:R-:W-:Y:S07]  /*b1c0*/  MOV R3, UR7 ;  /* 0x0000000700037c02 */ /* 0x000fee0008000f00 */
.L_x_151:
[----:B-1----:R1:W2:Y:S02]  /*b1d0*/  SYNCS.PHASECHK.TRANS64.TRYWAIT P0, [R3+URZ+0x50], R12 ;  /* 0x0000500c030075a7 */ /* 0x0022a400080011ff */
[----:B--2---:R-:W-:Y:S05]  /*b1e0*/  @!P0 NANOSLEEP.SYNCS 0x989680 ;  /* 0x009896800000895d */ /* 0x004fea0003900000 */
[----:B------:R-:W2:Y:S02]  /*b1f0*/  @!P0 SYNCS.PHASECHK.TRANS64 P0, [R3+URZ+0x50], R12 ;  /* 0x0000500c030085a7 */ /* 0x000ea400080010ff */
[----:B--2---:R-:W-:Y:S05]  /*b200*/  @!P0 BRA `(.L_x_151) ;  /* 0xfffffffc00f08947 */ /* 0x004fea000383ffff */
[----:B------:R-:W-:Y:S05]  /*b210*/  BRA `(.L_x_152) ;  /* 0xffffff8c00647947 */ /* 0x000fea000383ffff */
.L_x_72:
[----:B-1----:R-:W-:Y:S07]  /*b220*/  MOV R3, UR7 ;  /* 0x0000000700037c02 */ /* 0x002fee0008000f00 */
.L_x_153:
[----:B-1----:R1:W2:Y:S02]  /*b230*/  SYNCS.PHASECHK.TRANS64.TRYWAIT P0, [R3+URZ+0x58], R12 ;  /* 0x0000580c030075a7 */ /* 0x0022a400080011ff */
[----:B--2---:R-:W-:Y:S05]  /*b240*/  @!P0 NANOSLEEP.SYNCS 0x989680 ;  /* 0x009896800000895d */ /* 0x004fea0003900000 */
[----:B------:R-:W2:Y:S02]  /*b250*/  @!P0 SYNCS.PHASECHK.TRANS64 P0, [R3+URZ+0x58], R12 ;  /* 0x0000580c030085a7 */ /* 0x000ea400080010ff */
[----:B--2---:R-:W-:Y:S05]  /*b260*/  @!P0 BRA `(.L_x_153) ;  /* 0xfffffffc00f08947 */ /* 0x004fea000383ffff */
[----:B------:R-:W-:Y:S05]  /*b270*/  BRA `(.L_x_154) ;  /* 0xffffff8c00a07947 */ /* 0x000fea000383ffff */
.L_x_73:
[----:B-1----:R-:W-:Y:S07]  /*b280*/  MOV R3, UR7 ;  /* 0x0000000700037c02 */ /* 0x002fee0008000f00 */
.L_x_155:
[----:B-1----:R1:W2:Y:S02]  /*b290*/  SYNCS.PHASECHK.TRANS64.TRYWAIT P0, [R3+URZ+0x60], R12 ;  /* 0x0000600c030075a7 */ /* 0x0022a400080011ff */
[----:B--2---:R-:W-:Y:S05]  /*b2a0*/  @!P0 NANOSLEEP.SYNCS 0x989680 ;  /* 0x009896800000895d */ /* 0x004fea0003900000 */
[----:B------:R-:W2:Y:S02]  /*b2b0*/  @!P0 SYNCS.PHASECHK.TRANS64 P0, [R3+URZ+0x60], R12 ;  /* 0x0000600c030085a7 */ /* 0x000ea400080010ff */
[----:B--2---:R-:W-:Y:S05]  /*b2c0*/  @!P0 BRA `(.L_x_155) ;  /* 0xfffffffc00f08947 */ /* 0x004fea000383ffff */
[----:B------:R-:W-:Y:S05]  /*b2d0*/  BRA `(.L_x_156) ;  /* 0xffffff8c00e87947 */ /* 0x000fea000383ffff */
.L_x_74:
[----:B------:R-:W-:Y:S07]  /*b2e0*/  MOV R3, UR7 ;  /* 0x0000000700037c02 */ /* 0x000fee0008000f00 */
.L_x_157:
[----:B-1----:R1:W2:Y:S02]  /*b2f0*/  SYNCS.PHASECHK.TRANS64.TRYWAIT P0, [R3+URZ+0x68], R12 ;  /* 0x0000680c030075a7 */ /* 0x0022a400080011ff */
[----:B--2---:R-:W-:Y:S05]  /*b300*/  @!P0 NANOSLEEP.SYNCS 0x989680 ;  /* 0x009896800000895d */ /* 0x004fea0003900000 */
[----:B------:R-:W2:Y:S02]  /*b310*/  @!P0 SYNCS.PHASECHK.TRANS64 P0, [R3+URZ+0x68], R12 ;  /* 0x0000680c030085a7 */ /* 0x000ea400080010ff */
[----:B--2---:R-:W-:Y:S05]  /*b320*/  @!P0 BRA `(.L_x_157) ;  /* 0xfffffffc00f08947 */ /* 0x004fea000383ffff */
[----:B------:R-:W-:Y:S05]  /*b330*/  BRA `(.L_x_158) ;  /* 0xffffff9000707947 */ /* 0x000fea000383ffff */
.L_x_76:
[----:B------:R-:W-:-:S07]  /*b340*/  MOV R0, UR7 ;  /* 0x0000000700007c02 */ /* 0x000fce0008000f00 */
.L_x_159:
[----:B-1----:R1:W3:Y:S02]  /*b350*/  SYNCS.PHASECHK.TRANS64.TRYWAIT P0, [R0+URZ+0x50], R3 ;  /* 0x00005003000075a7 */ /* 0x0022e400080011ff */
[----:B---3--:R-:W-:Y:S05]  /*b360*/  @!P0 NANOSLEEP.SYNCS 0x989680 ;  /* 0x009896800000895d */ /* 0x008fea0003900000 */
[----:B------:R-:W3:Y:S02]  /*b370*/  @!P0 SYNCS.PHASECHK.TRANS64 P0, [R0+URZ+0x50], R3 ;  /* 0x00005003000085a7 */ /* 0x000ee400080010ff */
[----:B---3--:R-:W-:Y:S05]  /*b380*/  @!P0 BRA `(.L_x_159) ;  /* 0xfffffffc00f08947 */ /* 0x008fea000383ffff */
[----:B------:R-:W-:Y:S05]  /*b390*/  BRA `(.L_x_160) ;  /* 0xffffff9000e07947 */ /* 0x000fea000383ffff */
.L_x_77:
[----:B-1----:R-:W-:-:S07]  /*b3a0*/  MOV R0, UR7 ;  /* 0x0000000700007c02 */ /* 0x002fce0008000f00 */
.L_x_161:
[----:B-1----:R1:W3:Y:S02]  /*b3b0*/  SYNCS.PHASECHK.TRANS64.TRYWAIT P0, [R0+URZ+0x58], R3 ;  /* 0x00005803000075a7 */ /* 0x0022e400080011ff */
[----:B---3--:R-:W-:Y:S05]  /*b3c0*/  @!P0 NANOSLEEP.SYNCS 0x989680 ;  /* 0x009896800000895d */ /* 0x008fea0003900000 */
[----:B------:R-:W3:Y:S02]  /*b3d0*/  @!P0 SYNCS.PHASECHK.TRANS64 P0, [R0+URZ+0x58], R3 ;  /* 0x00005803000085a7 */ /* 0x000ee400080010ff */
[----:B---3--:R-:W-:Y:S05]  /*b3e0*/  @!P0 BRA `(.L_x_161) ;  /* 0xfffffffc00f08947 */ /* 0x008fea000383ffff */
[----:B------:R-:W-:Y:S05]  /*b3f0*/  BRA `(.L_x_162) ;  /* 0xffffff9000d07947 */ /* 0x000fea000383ffff */
.L_x_78:
[----:B-1----:R-:W-:-:S07]  /*b400*/  MOV R0, UR7 ;  /* 0x0000000700007c02 */ /* 0x002fce0008000f00 */
.L_x_163:
[----:B-1----:R1:W3:Y:S02]  /*b410*/  SYNCS.PHASECHK.TRANS64.TRYWAIT P0, [R0+URZ+0x60], R3 ;  /* 0x00006003000075a7 */ /* 0x0022e400080011ff */
[----:B---3--:R-:W-:Y:S05]  /*b420*/  @!P0 NANOSLEEP.SYNCS 0x989680 ;  /* 0x009896800000895d */ /* 0x008fea0003900000 */
[----:B------:R-:W3:Y:S02]  /*b430*/  @!P0 SYNCS.PHASECHK.TRANS64 P0, [R0+URZ+0x60], R3 ;  /* 0x00006003000085a7 */ /* 0x000ee400080010ff */
[----:B---3--:R-:W-:Y:S05]  /*b440*/  @!P0 BRA `(.L_x_163) ;  /* 0xfffffffc00f08947 */ /* 0x008fea000383ffff */
[----:B------:R-:W-:Y:S05]  /*b450*/  BRA `(.L_x_164) ;  /* 0xffffff9000c07947 */ /* 0x000fea000383ffff */
.L_x_80:
[----:B--2---:R2:W4:Y:S02]  /*b460*/  SYNCS.PHASECHK.TRANS64.TRYWAIT P0, [R0+URZ+0x80], R3 ;  /* 0x00008003000075a7 */ /* 0x00452400080011ff */
[----:B----4-:R-:W-:Y:S05]  /*b470*/  @!P0 NANOSLEEP.SYNCS 0x989680 ;  /* 0x009896800000895d */ /* 0x010fea0003900000 */
[----:B------:R-:W4:Y:S02]  /*b480*/  @!P0 SYNCS.PHASECHK.TRANS64 P0, [R0+URZ+0x80], R3 ;  /* 0x00008003000085a7 */ /* 0x000f2400080010ff */
[----:B----4-:R-:W-:Y:S05]  /*b490*/  @!P0 BRA `(.L_x_80) ;  /* 0xfffffffc00f08947 */ /* 0x010fea000383ffff */
[----:B------:R-:W-:Y:S05]  /*b4a0*/  BRA `(.L_x_165) ;  /* 0xffffff9400947947 */ /* 0x000fea000383ffff */
.L_x_91:
[----:B-1----:R-:W-:Y:S04]  /*b4b0*/  MOV R2, UR48 ;  /* 0x0000003000027c02 */ /* 0x002fe80008000f00 */
[----:B------:R1:W3:Y:S03]  /*b4c0*/  SYNCS.PHASECHK.TRANS64.TRYWAIT P1, [R2+URZ+0x30], R3 ;  /* 0x00003003020075a7 */ /* 0x0002e600080211ff */
[----:B---3--:R-:W-:Y:S05]  /*b4d0*/  @!P1 NANOSLEEP.SYNCS 0x989680 ;  /* 0x009896800000995d */ /* 0x008fea0003900000 */
[----:B------:R-:W3:Y:S02]  /*b4e0*/  @!P1 SYNCS.PHASECHK.TRANS64 P1, [R2+URZ+0x30], R3 ;  /* 0x00003003020095a7 */ /* 0x000ee400080210ff */
[----:B---3--:R-:W-:Y:S05]  /*b4f0*/  @!P1 BRA `(.L_x_91) ;  /* 0xfffffffc00ec9947 */ /* 0x008fea000383ffff */
[----:B------:R-:W-:Y:S05]  /*b500*/  BRA `(.L_x_90) ;  /* 0xffffffa400147947 */ /* 0x000fea000383ffff */
.L_x_93:
[----:B-1----:R1:W4:Y:S02]  /*b510*/  SYNCS.PHASECHK.TRANS64.TRYWAIT P0, [R87+URZ+0xa0], R0 ;  /* 0x0000a000570075a7 */ /* 0x00232400080011ff */
[----:B----4-:R-:W-:Y:S05]  /*b520*/  @!P0 NANOSLEEP.SYNCS 0x989680 ;  /* 0x009896800000895d */ /* 0x010fea0003900000 */
[----:B------:R-:W4:Y:S02]  /*b530*/  @!P0 SYNCS.PHASECHK.TRANS64 P0, [R87+URZ+0xa0], R0 ;  /* 0x0000a000570085a7 */ /* 0x000f2400080010ff */
[----:B----4-:R-:W-:Y:S05]  /*b540*/  @!P0 BRA `(.L_x_93) ;  /* 0xfffffffc00f08947 */ /* 0x010fea000383ffff */
[----:B------:R-:W-:Y:S05]  /*b550*/  BRA `(.L_x_92) ;  /* 0xffffffa4004c7947 */ /* 0x000fea000383ffff */
.L_x_102:
[----:B--2---:R2:W4:Y:S02]  /*b560*/  SYNCS.PHASECHK.TRANS64.TRYWAIT P0, [R3+URZ+0x30], R0 ;  /* 0x00003000030075a7 */ /* 0x00452400080011ff */
[----:B----4-:R-:W-:Y:S05]  /*b570*/  @!P0 NANOSLEEP.SYNCS 0x989680 ;  /* 0x009896800000895d */ /* 0x010fea0003900000 */
[----:B------:R-:W4:Y:S02]  /*b580*/  @!P0 SYNCS.PHASECHK.TRANS64 P0, [R3+URZ+0x30], R0 ;  /* 0x00003000030085a7 */ /* 0x000f2400080010ff */
[----:B----4-:R-:W-:Y:S05]  /*b590*/  @!P0 BRA `(.L_x_102) ;  /* 0xfffffffc00f08947 */ /* 0x010fea000383ffff */
[----:B------:R-:W-:Y:S05]  /*b5a0*/  BRA `(.L_x_101) ;  /* 0xffffffb400f87947 */ /* 0x000fea000383ffff */
.L_x_110:
[----:B-1----:R1:W4:Y:S02]  /*b5b0*/  SYNCS.PHASECHK.TRANS64.TRYWAIT P0, [R0+URZ+0x30], R7 ;  /* 0x00003007000075a7 */ /* 0x00232400080011ff */
[----:B----4-:R-:W-:Y:S05]  /*b5c0*/  @!P0 NANOSLEEP.SYNCS 0x989680 ;  /* 0x009896800000895d */ /* 0x010fea0003900000 */
[----:B------:R-:W4:Y:S02]  /*b5d0*/  @!P0 SYNCS.PHASECHK.TRANS64 P0, [R0+URZ+0x30], R7 ;  /* 0x00003007000085a7 */ /* 0x000f2400080010ff */
[----:B----4-:R-:W-:Y:S05]  /*b5e0*/  @!P0 BRA `(.L_x_110) ;  /* 0xfffffffc00f08947 */ /* 0x010fea000383ffff */
[----:B------:R-:W-:Y:S05]  /*b5f0*/  BRA `(.L_x_109) ;  /* 0xffffffc800ec7947 */ /* 0x000fea000383ffff */
.L_x_118:
[----:B-1----:R1:W2:Y:S02]  /*b600*/  SYNCS.PHASECHK.TRANS64.TRYWAIT P0, [R3+URZ+0x30], R0 ;  /* 0x00003000030075a7 */ /* 0x0022a400080011ff */
[----:B--2---:R-:W-:Y:S05]  /*b610*/  @!P0 NANOSLEEP.SYNCS 0x989680 ;  /* 0x009896800000895d */ /* 0x004fea0003900000 */
[----:B------:R-:W2:Y:S02]  /*b620*/  @!P0 SYNCS.PHASECHK.TRANS64 P0, [R3+URZ+0x30], R0 ;  /* 0x00003000030085a7 */ /* 0x000ea400080010ff */
[----:B--2---:R-:W-:Y:S05]  /*b630*/  @!P0 BRA `(.L_x_118) ;  /* 0xfffffffc00f08947 */ /* 0x004fea000383ffff */
[----:B------:R-:W-:Y:S05]  /*b640*/  BRA `(.L_x_117) ;  /* 0xffffffdc00e07947 */ /* 0x000fea000383ffff */
        .weak           $__internal_0_$__cuda_sm10x_tcgen05_guardrail_trap_col_being_dealloced_not_returned_by_alloc
        .type           $__internal_0_$__cuda_sm10x_tcgen05_guardrail_trap_col_being_dealloced_not_returned_by_alloc,@function
        .size           $__internal_0_$__cuda_sm10x_tcgen05_guardrail_trap_col_being_dealloced_not_returned_by_alloc,($__internal_1_$__cuda_sm10x_tcgen05_guardrail_trap_phase_invalid_during_alloc - $__internal_0_$__cuda_sm10x_tcgen05_guardrail_trap_col_being_dealloced_not_returned_by_alloc)
$__internal_0_$__cuda_sm10x_tcgen05_guardrail_trap_col_being_dealloced_not_returned_by_alloc:
[----:B------:R-:W-:Y:S05]  /*b650*/  BPT.TRAP 0x1 ;  /* 0x000000040000795c */ /* 0x000fea0000300000 */
[----:B------:R-:W-:-:S04]  /*b660*/  HFMA2 R3, -RZ, RZ, 0, 0 ;  /* 0x00000000ff037431 */ /* 0x000fc800000001ff */
[----:B------:R-:W-:Y:S05]  /*b670*/  RET.REL.NODEC R2 `(_ZN7cutlass13device_kernelINS_4gemm6kernel13GemmUniversalIN4cute5tupleIJiiiiEEENS1_10collective13CollectiveMmaINS1_35MainloopSm100TmaUmmaWarpSpecializedILi3ELi2ELi2ENS5_IJNS4_1CILi1EEESB_SB_EEEEENS5_IJNSA_ILi128EEENSA_ILi256EEENSA_ILi64EEEEEENS_10bfloat16_tENS5_IJlSB_lEEESI_SJ_NS4_8TiledMMAINS4_8MMA_AtomIJNS4_20SM100_MMA_F16BF16_SSISI_SI_fLi128ELi256ELNS4_4UMMA5MajorE0ELSO_0ELNSN_7ScaleInE0ELSP_0EEEEEENS4_6LayoutISC_NS5_IJNSA_ILi0EEEST_ST_EEEEENS5_IJNS4_10UnderscoreESW_SW_EEEEENS4_13SM90_TMA_LOADENS4_14ComposedLayoutINS4_7SwizzleILi3ELi4ELi3EEENS4_18smem_ptr_flag_bitsILi16EEENSS_INS5_IJNSA_ILi8EEESG_EEENS5_IJSG_SB_EEEEEEEvNS4_8identityESZ_S19_vS1A_EENS_8epilogue10collective18CollectiveEpilogueINS1C_23Sm100TmaWarpSpecializedILi4ELi2ELi64ELb1ELb0EEEJSH_NS5_IJNSS_ISE_SB_EENSS_ISG_SB_EEEEESI_SJ_SI_SJ_NS1C_6fusion15FusionCallbacksIS1G_NS1K_17LinearCombinationISI_fSI_fLNS_15FloatRoundStyleE2EEESH_S1J_JEEENS4_5SM1004TMEM4LOAD26SM100_TMEM_LOAD_32dp32b64xESZ_S19_NS4_39AutoVectorizingCopyWithAssumedAlignmentILi128EEENS4_14SM90_TMA_STOREES19_S1V_S1V_EEEvvEEEEvNT_6ParamsE) ;  /* 0xffffff4802607950 */ /* 0x000fea0003c3ffff */
        .weak           $__internal_1_$__cuda_sm10x_tcgen05_guardrail_trap_phase_invalid_during_alloc
        .type           $__internal_1_$__cuda_sm10x_tcgen05_guardrail_trap_phase_invalid_during_alloc,@function
        .size           $__internal_1_$__cuda_sm10x_tcgen05_guardrail_trap_phase_invalid_during_alloc,($__internal_2_$__cuda_sm10x_tcgen05_guardrail_trap_unallocated_columns_being_dealloced - $__internal_1_$__cuda_sm10x_tcgen05_guardrail_trap_phase_invalid_during_alloc)
$__internal_1_$__cuda_sm10x_tcgen05_guardrail_trap_phase_invalid_during_alloc:
[----:B------:R-:W-:Y:S05]  /*b680*/  BPT.TRAP 0x1 ;  /* 0x000000040000795c */ /* 0x000fea0000300000 */
[----:B------:R-:W-:-:S04]  /*b690*/  MOV R3, 0x0 ;  /* 0x0000000000037802 */ /* 0x000fc80000000f00 */
[----:B------:R-:W-:Y:S05]  /*b6a0*/  RET.REL.NODEC R2 `(_ZN7cutlass13device_kernelINS_4gemm6kernel13GemmUniversalIN4cute5tupleIJiiiiEEENS1_10collective13CollectiveMmaINS1_35MainloopSm100TmaUmmaWarpSpecializedILi3ELi2ELi2ENS5_IJNS4_1CILi1EEESB_SB_EEEEENS5_IJNSA_ILi128EEENSA_ILi256EEENSA_ILi64EEEEEENS_10bfloat16_tENS5_IJlSB_lEEESI_SJ_NS4_8TiledMMAINS4_8MMA_AtomIJNS4_20SM100_MMA_F16BF16_SSISI_SI_fLi128ELi256ELNS4_4UMMA5MajorE0ELSO_0ELNSN_7ScaleInE0ELSP_0EEEEEENS4_6LayoutISC_NS5_IJNSA_ILi0EEEST_ST_EEEEENS5_IJNS4_10UnderscoreESW_SW_EEEEENS4_13SM90_TMA_LOADENS4_14ComposedLayoutINS4_7SwizzleILi3ELi4ELi3EEENS4_18smem_ptr_flag_bitsILi16EEENSS_INS5_IJNSA_ILi8EEESG_EEENS5_IJSG_SB_EEEEEEEvNS4_8identityESZ_S19_vS1A_EENS_8epilogue10collective18CollectiveEpilogueINS1C_23Sm100TmaWarpSpecializedILi4ELi2ELi64ELb1ELb0EEEJSH_NS5_IJNSS_ISE_SB_EENSS_ISG_SB_EEEEESI_SJ_SI_SJ_NS1C_6fusion15FusionCallbacksIS1G_NS1K_17LinearCombinationISI_fSI_fLNS_15FloatRoundStyleE2EEESH_S1J_JEEENS4_5SM1004TMEM4LOAD26SM100_TMEM_LOAD_32dp32b64xESZ_S19_NS4_39AutoVectorizingCopyWithAssumedAlignmentILi128EEENS4_14SM90_TMA_STOREES19_S1V_S1V_EEEvvEEEEvNT_6ParamsE) ;  /* 0xffffff4802547950 */ /* 0x000fea0003c3ffff */
        .weak           $__internal_2_$__cuda_sm10x_tcgen05_guardrail_trap_unallocated_columns_being_dealloced
        .type           $__internal_2_$__cuda_sm10x_tcgen05_guardrail_trap_unallocated_columns_being_dealloced,@function
        .size           $__internal_2_$__cuda_sm10x_tcgen05_guardrail_trap_unallocated_columns_being_dealloced,(.L_x_167 - $__internal_2_$__cuda_sm10x_tcgen05_guardrail_trap_unallocated_columns_being_dealloced)
$__internal_2_$__cuda_sm10x_tcgen05_guardrail_trap_unallocated_columns_being_dealloced:
[----:B------:R-:W-:Y:S05]  /*b6b0*/  BPT.TRAP 0x1 ;  /* 0x000000040000795c */ /* 0x000fea0000300000 */
[----:B------:R-:W-:-:S04]  /*b6c0*/  HFMA2 R3, -RZ, RZ, 0, 0 ;  /* 0x00000000ff037431 */ /* 0x000fc800000001ff */
[----:B------:R-:W-:Y:S05]  /*b6d0*/  RET.REL.NODEC R2 `(_ZN7cutlass13device_kernelINS_4gemm6kernel13GemmUniversalIN4cute5tupleIJiiiiEEENS1_10collective13CollectiveMmaINS1_35MainloopSm100TmaUmmaWarpSpecializedILi3ELi2ELi2ENS5_IJNS4_1CILi1EEESB_SB_EEEEENS5_IJNSA_ILi128EEENSA_ILi256EEENSA_ILi64EEEEEENS_10bfloat16_tENS5_IJlSB_lEEESI_SJ_NS4_8TiledMMAINS4_8MMA_AtomIJNS4_20SM100_MMA_F16BF16_SSISI_SI_fLi128ELi256ELNS4_4UMMA5MajorE0ELSO_0ELNSN_7ScaleInE0ELSP_0EEEEEENS4_6LayoutISC_NS5_IJNSA_ILi0EEEST_ST_EEEEENS5_IJNS4_10UnderscoreESW_SW_EEEEENS4_13SM90_TMA_LOADENS4_14ComposedLayoutINS4_7SwizzleILi3ELi4ELi3EEENS4_18smem_ptr_flag_bitsILi16EEENSS_INS5_IJNSA_ILi8EEESG_EEENS5_IJSG_SB_EEEEEEEvNS4_8identityESZ_S19_vS1A_EENS_8epilogue10collective18CollectiveEpilogueINS1C_23Sm100TmaWarpSpecializedILi4ELi2ELi64ELb1ELb0EEEJSH_NS5_IJNSS_ISE_SB_EENSS_ISG_SB_EEEEESI_SJ_SI_SJ_NS1C_6fusion15FusionCallbacksIS1G_NS1K_17LinearCombinationISI_fSI_fLNS_15FloatRoundStyleE2EEESH_S1J_JEEENS4_5SM1004TMEM4LOAD26SM100_TMEM_LOAD_32dp32b64xESZ_S19_NS4_39AutoVectorizingCopyWithAssumedAlignmentILi128EEENS4_14SM90_TMA_STOREES19_S1V_S1V_EEEvvEEEEvNT_6ParamsE) ;  /* 0xffffff4802487950 */ /* 0x000fea0003c3ffff */
.L_x_166:
[----:B------:R-:W-:-:S00]  /*b6e0*/  BRA `(.L_x_166) ;  /* 0xfffffffc00fc7947 */ /* 0x000fc0000383ffff */
[----:B------:R-:W-:-:S00]  /*b6f0*/  NOP ;  /* 0x0000000000007918 */ /* 0x000fc00000000000 */
        /* <DEDUP_REMOVED lines=8> */
.L_x_167:


//--------------------- .nv.global.init           --------------------------
	.section	.nv.global.init,"aw",@progbits
.nv.global.init:
	.type		$str$27,@object
	.size		$str$27,($str$28 - $str$27)
$str$27:
        /*0000*/ 	.byte	0x28, 0x61, 0x64, 0x64, 0x72, 0x65, 0x73, 0x73, 0x20, 0x26, 0x20, 0x6d, 0x61, 0x73, 0x6b, 0x29
        /*0010*/ 	.byte	0x20, 0x3d, 0x3d, 0x20, 0x30, 0x00
	.type		$str$28,@object
	.size		$str$28,($str$26 - $str$28)
$str$28:
        /*0016*/ 	.byte	0x2f, 0x74, 0x6d, 0x70, 0x2f, 0x63, 0x75, 0x74, 0x6c, 0x61, 0x73, 0x73, 0x5f, 0x73, 0x77, 0x65
        /*0026*/ 	.byte	0x65, 0x70, 0x5f, 0x73, 0x72, 0x63, 0x2f, 0x69, 0x6e, 0x63, 0x6c, 0x75, 0x64, 0x65, 0x2f, 0x63
        /*0036*/ 	.byte	0x75, 0x74, 0x65, 0x2f, 0x70, 0x6f, 0x69, 0x6e, 0x74, 0x65, 0x72, 0x5f, 0x66, 0x6c, 0x61, 0x67
        /*0046*/ 	.byte	0x67, 0x65, 0x64, 0x2e, 0x68, 0x70, 0x70, 0x00
	.type		$str$26,@object
	.size		$str$26,($str$25 - $str$26)
$str$26:
        /*004e*/ 	.byte	0x2f, 0x74, 0x6d, 0x70, 0x2f, 0x63, 0x75, 0x74, 0x6c, 0x61, 0x73, 0x73, 0x5f, 0x73, 0x77, 0x65
        /*005e*/ 	.byte	0x65, 0x70, 0x5f, 0x73, 0x72, 0x63, 0x2f, 0x69, 0x6e, 0x63, 0x6c, 0x75, 0x64, 0x65, 0x2f, 0x63
        /*006e*/ 	.byte	0x75, 0x74, 0x65, 0x2f, 0x61, 0x74, 0x6f, 0x6d, 0x2f, 0x63, 0x6f, 0x70, 0x79, 0x5f, 0x74, 0x72
        /*007e*/ 	.byte	0x61, 0x69, 0x74, 0x73, 0x5f, 0x73, 0x6d, 0x31, 0x30, 0x30, 0x2e, 0x68, 0x70, 0x70, 0x00
	.type		$str$25,@object
	.size		$str$25,(__unnamed_1 - $str$25)
$str$25:
        /*008d*/ 	.byte	0x28, 0x28, 0x75, 0x69, 0x6e, 0x74, 0x33, 0x32, 0x5f, 0x74, 0x28, 0x74, 0x68, 0x72, 0x65, 0x61
        /*009d*/ 	.byte	0x64, 0x49, 0x64, 0x78, 0x2e, 0x78, 0x29, 0x20, 0x2f, 0x20, 0x33, 0x32, 0x29, 0x20, 0x25, 0x20
        /*00ad*/ 	.byte	0x34, 0x29, 0x20, 0x3d, 0x3d, 0x20, 0x28, 0x28, 0x28, 0x74, 0x6d, 0x65, 0x6d, 0x5f, 0x61, 0x64
        /*00bd*/ 	.byte	0x64, 0x72, 0x20, 0x3e, 0x3e, 0x20, 0x31, 0x36, 0x29, 0x20, 0x2f, 0x20, 0x33, 0x32, 0x29, 0x20
        /*00cd*/ 	.byte	0x25, 0x20, 0x34, 0x29, 0x00
	.type		__unnamed_1,@object
	.size		__unnamed_1,(__unnamed_2 - __unnamed_1)
__unnamed_1:
        /*00d2*/ 	.byte	0x61, 0x75, 0x74, 0x6f, 0x20, 0x63, 0x75, 0x74, 0x65, 0x3a, 0x3a, 0x61, 0x73, 0x5f, 0x70, 0x6f
        /* <DEDUP_REMOVED lines=24> */
        /*0262*/ 	.byte	0x38, 0x31, 0x39, 0x32, 0x3e, 0x3e, 0x3e, 0x3e, 0x5d, 0x00
	.type		__unnamed_2,@object
	.size		__unnamed_2,(.L_2 - __unnamed_2)
__unnamed_2:
        /* <DEDUP_REMOVED lines=43> */
        /*051c*/ 	.byte	0x74, 0x65, 0x3a, 0x3a, 0x43, 0x3c, 0x30, 0x3e, 0x3e, 0x3e, 0x3e, 0x5d, 0x00
.L_2:


//--------------------- .nv.shared._ZN7cutlass13device_kernelINS_4gemm6kernel13GemmUniversalIN4cute5tupleIJiiiiEEENS1_10collective13CollectiveMmaINS1_35MainloopSm100TmaUmmaWarpSpecializedILi3ELi2ELi2ENS5_IJNS4_1CILi1EEESB_SB_EEEEENS5_IJNSA_ILi128EEENSA_ILi256EEENSA_ILi64EEEEEENS_10bfloat16_tENS5_IJlSB_lEEESI_SJ_NS4_8TiledMMAINS4_8MMA_AtomIJNS4_20SM100_MMA_F16BF16_SSISI_SI_fLi128ELi256ELNS4_4UMMA5MajorE0ELSO_0ELNSN_7ScaleInE0ELSP_0EEEEEENS4_6LayoutISC_NS5_IJNSA_ILi0EEEST_ST_EEEEENS5_IJNS4_10UnderscoreESW_SW_EEEEENS4_13SM90_TMA_LOADENS4_14ComposedLayoutINS4_7SwizzleILi3ELi4ELi3EEENS4_18smem_ptr_flag_bitsILi16EEENSS_INS5_IJNSA_ILi8EEESG_EEENS5_IJSG_SB_EEEEEEEvNS4_8identityESZ_S19_vS1A_EENS_8epilogue10collective18CollectiveEpilogueINS1C_23Sm100TmaWarpSpecializedILi4ELi2ELi64ELb1ELb0EEEJSH_NS5_IJNSS_ISE_SB_EENSS_ISG_SB_EEEEESI_SJ_SI_SJ_NS1C_6fusion15FusionCallbacksIS1G_NS1K_17LinearCombinationISI_fSI_fLNS_15FloatRoundStyleE2EEESH_S1J_JEEENS4_5SM1004TMEM4LOAD26SM100_TMEM_LOAD_32dp32b64xESZ_S19_NS4_39AutoVectorizingCopyWithAssumedAlignmentILi128EEENS4_14SM90_TMA_STOREES19_S1V_S1V_EEEvvEEEEvNT_6ParamsE --------------------------
	.section	.nv.shared._ZN7cutlass13device_kernelINS_4gemm6kernel13GemmUniversalIN4cute5tupleIJiiiiEEENS1_10collective13CollectiveMmaINS1_35MainloopSm100TmaUmmaWarpSpecializedILi3ELi2ELi2ENS5_IJNS4_1CILi1EEESB_SB_EEEEENS5_IJNSA_ILi128EEENSA_ILi256EEENSA_ILi64EEEEEENS_10bfloat16_tENS5_IJlSB_lEEESI_SJ_NS4_8TiledMMAINS4_8MMA_AtomIJNS4_20SM100_MMA_F16BF16_SSISI_SI_fLi128ELi256ELNS4_4UMMA5MajorE0ELSO_0ELNSN_7ScaleInE0ELSP_0EEEEEENS4_6LayoutISC_NS5_IJNSA_ILi0EEEST_ST_EEEEENS5_IJNS4_10UnderscoreESW_SW_EEEEENS4_13SM90_TMA_LOADENS4_14ComposedLayoutINS4_7SwizzleILi3ELi4ELi3EEENS4_18smem_ptr_flag_bitsILi16EEENSS_INS5_IJNSA_ILi8EEESG_EEENS5_IJSG_SB_EEEEEEEvNS4_8identityESZ_S19_vS1A_EENS_8epilogue10collective18CollectiveEpilogueINS1C_23Sm100TmaWarpSpecializedILi4ELi2ELi64ELb1ELb0EEEJSH_NS5_IJNSS_ISE_SB_EENSS_ISG_SB_EEEEESI_SJ_SI_SJ_NS1C_6fusion15FusionCallbacksIS1G_NS1K_17LinearCombinationISI_fSI_fLNS_15FloatRoundStyleE2EEESH_S1J_JEEENS4_5SM1004TMEM4LOAD26SM100_TMEM_LOAD_32dp32b64xESZ_S19_NS4_39AutoVectorizingCopyWithAssumedAlignmentILi128EEENS4_14SM90_TMA_STOREES19_S1V_S1V_EEEvvEEEEvNT_6ParamsE,"aw",@nobits
	.sectionflags	@""
	.align	16
	.zero		1024


//--------------------- .nv.shared.reserved.0     --------------------------
	.section	.nv.shared.reserved.0,"aw",@nobits
	.weak		__nv_reservedSMEM_offset_0_alias
	.size		__nv_reservedSMEM_offset_0_alias, 0, 64
	.other		__nv_reservedSMEM_offset_0_alias,@"STO_CUDA_RESERVED_SHARED STV_DEFAULT"
__nv_reservedSMEM_offset_0_alias:
	.zero		0
.nv.shared.reserved.0:
	.zero		64
	.weak		__nv_reservedSMEM_tcgen05_partition
	.type		__nv_reservedSMEM_tcgen05_partition,@object
	.size		__nv_reservedSMEM_tcgen05_partition,(.L_0 - __nv_reservedSMEM_tcgen05_partition)
__nv_reservedSMEM_tcgen05_partition:
	.zero		32
.L_0:


//--------------------- .nv.global                --------------------------
	.section	.nv.global,"aw",@nobits
.nv.global:
	.type		_ZN40_INTERNAL_2931f079_4_k_cu_3e447345_346244cute1_E,@object
	.size		_ZN40_INTERNAL_2931f079_4_k_cu_3e447345_346244cute1_E,(_ZN40_INTERNAL_2931f079_4_k_cu_3e447345_346244cuda3std3__45__cpo6cbeginE - _ZN40_INTERNAL_2931f079_4_k_cu_3e447345_346244cute1_E)
_ZN40_INTERNAL_2931f079_4_k_cu_3e447345_346244cute1_E:
	.zero		1
	.type		_ZN40_INTERNAL_2931f079_4_k_cu_3e447345_346244cuda3std3__45__cpo6cbeginE,@object
	.size		_ZN40_INTERNAL_2931f079_4_k_cu_3e447345_346244cuda3std3__45__cpo6cbeginE,(_ZN40_INTERNAL_2931f079_4_k_cu_3e447345_346244cuda3std3__48in_placeE - _ZN40_INTERNAL_2931f079_4_k_cu_3e447345_346244cuda3std3__45__cpo6cbeginE)
_ZN40_INTERNAL_2931f079_4_k_cu_3e447345_346244cuda3std3__45__cpo6cbeginE:
	.zero		1
	.type		_ZN40_INTERNAL_2931f079_4_k_cu_3e447345_346244cuda3std3__48in_placeE,@object
	.size		_ZN40_INTERNAL_2931f079_4_k_cu_3e447345_346244cuda3std3__48in_placeE,(_ZN40_INTERNAL_2931f079_4_k_cu_3e447345_346244cuda3std6ranges3__45__cpo9iter_moveE - _ZN40_INTERNAL_2931f079_4_k_cu_3e447345_346244cuda3std3__48in_placeE)
_ZN40_INTERNAL_2931f079_4_k_cu_3e447345_346244cuda3std3__48in_placeE:
	.zero		1
	.type		_ZN40_INTERNAL_2931f079_4_k_cu_3e447345_346244cuda3std6ranges3__45__cpo9iter_moveE,@object
	.size		_ZN40_INTERNAL_2931f079_4_k_cu_3e447345_346244cuda3std6ranges3__45__cpo9iter_moveE,(_ZN40_INTERNAL_2931f079_4_k_cu_3e447345_346244cuda3std3__45__cpo5beginE - _ZN40_INTERNAL_2931f079_4_k_cu_3e447345_346244cuda3std6ranges3__45__cpo9iter_moveE)
_ZN40_INTERNAL_2931f079_4_k_cu_3e447345_346244cuda3std6ranges3__45__cpo9iter_moveE:
	.zero		1
	.type		_ZN40_INTERNAL_2931f079_4_k_cu_3e447345_346244cuda3std3__45__cpo5beginE,@object
	.size		_ZN40_INTERNAL_2931f079_4_k_cu_3e447345_346244cuda3std3__45__cpo5beginE,(_ZN40_INTERNAL_2931f079_4_k_cu_3e447345_346244cuda3std3__442_GLOBAL__N__2931f079_4_k_cu_3e447345_346246ignoreE - _ZN40_INTERNAL_2931f079_4_k_cu_3e447345_346244cuda3std3__45__cpo5beginE)
_ZN40_INTERNAL_2931f079_4_k_cu_3e447345_346244cuda3std3__45__cpo5beginE:
	.zero		1
	.type		_ZN40_INTERNAL_2931f079_4_k_cu_3e447345_346244cuda3std3__442_GLOBAL__N__2931f079_4_k_cu_3e447345_346246ignoreE,@object
	.size		_ZN40_INTERNAL_2931f079_4_k_cu_3e447345_346244cuda3std3__442_GLOBAL__N__2931f079_4_k_cu_3e447345_346246ignoreE,(_ZN40_INTERNAL_2931f079_4_k_cu_3e447345_346244cute7productE - _ZN40_INTERNAL_2931f079_4_k_cu_3e447345_346244cuda3std3__442_GLOBAL__N__2931f079_4_k_cu_3e447345_346246ignoreE)
_ZN40_INTERNAL_2931f079_4_k_cu_3e447345_346244cuda3std3__442_GLOBAL__N__2931f079_4_k_cu_3e447345_346246ignoreE:
	.zero		1
	.type		_ZN40_INTERNAL_2931f079_4_k_cu_3e447345_346244cute7productE,@object
	.size		_ZN40_INTERNAL_2931f079_4_k_cu_3e447345_346244cute7productE,(_ZN40_INTERNAL_2931f079_4_k_cu_3e447345_346244cuda3std3__45__cpo3endE - _ZN40_INTERNAL_2931f079_4_k_cu_3e447345_346244cute7productE)
_ZN40_INTERNAL_2931f079_4_k_cu_3e447345_346244cute7productE:
	.zero		1
	.type		_ZN40_INTERNAL_2931f079_4_k_cu_3e447345_346244cuda3std3__45__cpo3endE,@object
	.size		_ZN40_INTERNAL_2931f079_4_k_cu_3e447345_346244cuda3std3__45__cpo3endE,(_ZN40_INTERNAL_2931f079_4_k_cu_3e447345_346244cuda3std3__419piecewise_constructE - _ZN40_INTERNAL_2931f079_4_k_cu_3e447345_346244cuda3std3__45__cpo3endE)
_ZN40_INTERNAL_2931f079_4_k_cu_3e447345_346244cuda3std3__45__cpo3endE:
	.zero		1
	.type		_ZN40_INTERNAL_2931f079_4_k_cu_3e447345_346244cuda3std3__419piecewise_constructE,@object
	.size		_ZN40_INTERNAL_2931f079_4_k_cu_3e447345_346244cuda3std3__419piecewise_constructE,(_ZN40_INTERNAL_2931f079_4_k_cu_3e447345_346244cuda3std3__45__cpo4cendE - _ZN40_INTERNAL_2931f079_4_k_cu_3e447345_346244cuda3std3__419piecewise_constructE)
_ZN40_INTERNAL_2931f079_4_k_cu_3e447345_346244cuda3std3__419piecewise_constructE:
	.zero		1
	.type		_ZN40_INTERNAL_2931f079_4_k_cu_3e447345_346244cuda3std3__45__cpo4cendE,@object
	.size		_ZN40_INTERNAL_2931f079_4_k_cu_3e447345_346244cuda3std3__45__cpo4cendE,(_ZN40_INTERNAL_2931f079_4_k_cu_3e447345_346244cuda3std6ranges3__45__cpo4swapE - _ZN40_INTERNAL_2931f079_4_k_cu_3e447345_346244cuda3std3__45__cpo4cendE)
_ZN40_INTERNAL_2931f079_4_k_cu_3e447345_346244cuda3std3__45__cpo4cendE:
	.zero		1
	.type		_ZN40_INTERNAL_2931f079_4_k_cu_3e447345_346244cuda3std6ranges3__45__cpo4swapE,@object
	.size		_ZN40_INTERNAL_2931f079_4_k_cu_3e447345_346244cuda3std6ranges3__45__cpo4swapE,(.L_10 - _ZN40_INTERNAL_2931f079_4_k_cu_3e447345_346244cuda3std6ranges3__45__cpo4swapE)
_ZN40_INTERNAL_2931f079_4_k_cu_3e447345_346244cuda3std6ranges3__45__cpo4swapE:
	.zero		1
.L_10:


//--------------------- .nv.constant0._ZN7cutlass13device_kernelINS_4gemm6kernel13GemmUniversalIN4cute5tupleIJiiiiEEENS1_10collective13CollectiveMmaINS1_35MainloopSm100TmaUmmaWarpSpecializedILi3ELi2ELi2ENS5_IJNS4_1CILi1EEESB_SB_EEEEENS5_IJNSA_ILi128EEENSA_ILi256EEENSA_ILi64EEEEEENS_10bfloat16_tENS5_IJlSB_lEEESI_SJ_NS4_8TiledMMAINS4_8MMA_AtomIJNS4_20SM100_MMA_F16BF16_SSISI_SI_fLi128ELi256ELNS4_4UMMA5MajorE0ELSO_0ELNSN_7ScaleInE0ELSP_0EEEEEENS4_6LayoutISC_NS5_IJNSA_ILi0EEEST_ST_EEEEENS5_IJNS4_10UnderscoreESW_SW_EEEEENS4_13SM90_TMA_LOADENS4_14ComposedLayoutINS4_7SwizzleILi3ELi4ELi3EEENS4_18smem_ptr_flag_bitsILi16EEENSS_INS5_IJNSA_ILi8EEESG_EEENS5_IJSG_SB_EEEEEEEvNS4_8identityESZ_S19_vS1A_EENS_8epilogue10collective18CollectiveEpilogueINS1C_23Sm100TmaWarpSpecializedILi4ELi2ELi64ELb1ELb0EEEJSH_NS5_IJNSS_ISE_SB_EENSS_ISG_SB_EEEEESI_SJ_SI_SJ_NS1C_6fusion15FusionCallbacksIS1G_NS1K_17LinearCombinationISI_fSI_fLNS_15FloatRoundStyleE2EEESH_S1J_JEEENS4_5SM1004TMEM4LOAD26SM100_TMEM_LOAD_32dp32b64xESZ_S19_NS4_39AutoVectorizingCopyWithAssumedAlignmentILi128EEENS4_14SM90_TMA_STOREES19_S1V_S1V_EEEvvEEEEvNT_6ParamsE --------------------------
	.section	.nv.constant0._ZN7cutlass13device_kernelINS_4gemm6kernel13GemmUniversalIN4cute5tupleIJiiiiEEENS1_10collective13CollectiveMmaINS1_35MainloopSm100TmaUmmaWarpSpecializedILi3ELi2ELi2ENS5_IJNS4_1CILi1EEESB_SB_EEEEENS5_IJNSA_ILi128EEENSA_ILi256EEENSA_ILi64EEEEEENS_10bfloat16_tENS5_IJlSB_lEEESI_SJ_NS4_8TiledMMAINS4_8MMA_AtomIJNS4_20SM100_MMA_F16BF16_SSISI_SI_fLi128ELi256ELNS4_4UMMA5MajorE0ELSO_0ELNSN_7ScaleInE0ELSP_0EEEEEENS4_6LayoutISC_NS5_IJNSA_ILi0EEEST_ST_EEEEENS5_IJNS4_10UnderscoreESW_SW_EEEEENS4_13SM90_TMA_LOADENS4_14ComposedLayoutINS4_7SwizzleILi3ELi4ELi3EEENS4_18smem_ptr_flag_bitsILi16EEENSS_INS5_IJNSA_ILi8EEESG_EEENS5_IJSG_SB_EEEEEEEvNS4_8identityESZ_S19_vS1A_EENS_8epilogue10collective18CollectiveEpilogueINS1C_23Sm100TmaWarpSpecializedILi4ELi2ELi64ELb1ELb0EEEJSH_NS5_IJNSS_ISE_SB_EENSS_ISG_SB_EEEEESI_SJ_SI_SJ_NS1C_6fusion15FusionCallbacksIS1G_NS1K_17LinearCombinationISI_fSI_fLNS_15FloatRoundStyleE2EEESH_S1J_JEEENS4_5SM1004TMEM4LOAD26SM100_TMEM_LOAD_32dp32b64xESZ_S19_NS4_39AutoVectorizingCopyWithAssumedAlignmentILi128EEENS4_14SM90_TMA_STOREES19_S1V_S1V_EEEvvEEEEvNT_6ParamsE,"a",@progbits
	.sectionflags	@""
	.align	4
.nv.constant0._ZN7cutlass13device_kernelINS_4gemm6kernel13GemmUniversalIN4cute5tupleIJiiiiEEENS1_10collective13CollectiveMmaINS1_35MainloopSm100TmaUmmaWarpSpecializedILi3ELi2ELi2ENS5_IJNS4_1CILi1EEESB_SB_EEEEENS5_IJNSA_ILi128EEENSA_ILi256EEENSA_ILi64EEEEEENS_10bfloat16_tENS5_IJlSB_lEEESI_SJ_NS4_8TiledMMAINS4_8MMA_AtomIJNS4_20SM100_MMA_F16BF16_SSISI_SI_fLi128ELi256ELNS4_4UMMA5MajorE0ELSO_0ELNSN_7ScaleInE0ELSP_0EEEEEENS4_6LayoutISC_NS5_IJNSA_ILi0EEEST_ST_EEEEENS5_IJNS4_10UnderscoreESW_SW_EEEEENS4_13SM90_TMA_LOADENS4_14ComposedLayoutINS4_7SwizzleILi3ELi4ELi3EEENS4_18smem_ptr_flag_bitsILi16EEENSS_INS5_IJNSA_ILi8EEESG_EEENS5_IJSG_SB_EEEEEEEvNS4_8identityESZ_S19_vS1A_EENS_8epilogue10collective18CollectiveEpilogueINS1C_23Sm100TmaWarpSpecializedILi4ELi2ELi64ELb1ELb0EEEJSH_NS5_IJNSS_ISE_SB_EENSS_ISG_SB_EEEEESI_SJ_SI_SJ_NS1C_6fusion15FusionCallbacksIS1G_NS1K_17LinearCombinationISI_fSI_fLNS_15FloatRoundStyleE2EEESH_S1J_JEEENS4_5SM1004TMEM4LOAD26SM100_TMEM_LOAD_32dp32b64xESZ_S19_NS4_39AutoVectorizingCopyWithAssumedAlignmentILi128EEENS4_14SM90_TMA_STOREES19_S1V_S1V_EEEvvEEEEvNT_6ParamsE:
	.zero		2944


//--------------------- SYMBOLS --------------------------

	.type		.nv.reservedSmem.offset0,@object
	.size		.nv.reservedSmem.offset0,0x4
	.type		.nv.reservedSmem.cap,@object
	.size		.nv.reservedSmem.cap,0x4
	.type		__assertfail,@function
